//
// Generated by NVIDIA NVVM Compiler
//
// Compiler Build ID: CL-36424714
// Cuda compilation tools, release 13.0, V13.0.88
// Based on NVVM 20.0.0
//

.version 9.0
.target sm_100
.address_size 64

	// .globl	sama_batch_f32

.visible .entry sama_batch_f32(
	.param .u64 .ptr .align 1 sama_batch_f32_param_0,
	.param .u64 .ptr .align 1 sama_batch_f32_param_1,
	.param .u64 .ptr .align 1 sama_batch_f32_param_2,
	.param .u64 .ptr .align 1 sama_batch_f32_param_3,
	.param .u64 .ptr .align 1 sama_batch_f32_param_4,
	.param .u32 sama_batch_f32_param_5,
	.param .u32 sama_batch_f32_param_6,
	.param .u64 .ptr .align 1 sama_batch_f32_param_7
)
{
	.reg .pred 	%p<69>;
	.reg .b16 	%rs<20>;
	.reg .b32 	%r<52>;
	.reg .b32 	%f<161>;
	.reg .b64 	%rd<36>;

	ld.param.u64 	%rd10, [sama_batch_f32_param_0];
	ld.param.u64 	%rd6, [sama_batch_f32_param_1];
	ld.param.u64 	%rd7, [sama_batch_f32_param_2];
	ld.param.u64 	%rd8, [sama_batch_f32_param_3];
	ld.param.u64 	%rd9, [sama_batch_f32_param_4];
	ld.param.u32 	%r29, [sama_batch_f32_param_5];
	ld.param.u32 	%r30, [sama_batch_f32_param_6];
	ld.param.u64 	%rd11, [sama_batch_f32_param_7];
	cvta.to.global.u64 	%rd1, %rd11;
	cvta.to.global.u64 	%rd2, %rd10;
	mov.u32 	%r1, %ctaid.x;
	setp.ge.s32 	%p1, %r1, %r30;
	@%p1 bra 	$L__BB0_24;
	cvta.to.global.u64 	%rd12, %rd6;
	cvta.to.global.u64 	%rd13, %rd7;
	cvta.to.global.u64 	%rd14, %rd8;
	cvta.to.global.u64 	%rd15, %rd9;
	mul.wide.u32 	%rd16, %r1, 4;
	add.s64 	%rd17, %rd12, %rd16;
	ld.global.nc.u32 	%r2, [%rd17];
	add.s64 	%rd18, %rd13, %rd16;
	ld.global.nc.f32 	%f1, [%rd18];
	add.s64 	%rd19, %rd14, %rd16;
	ld.global.nc.f32 	%f2, [%rd19];
	add.s64 	%rd20, %rd15, %rd16;
	ld.global.nc.u32 	%r46, [%rd20];
	setp.lt.s32 	%p2, %r2, 0;
	setp.ge.s32 	%p3, %r46, %r29;
	setp.lt.s32 	%p4, %r29, 1;
	or.pred  	%p5, %p2, %p4;
	or.pred  	%p6, %p5, %p3;
	@%p6 bra 	$L__BB0_24;
	mul.lo.s32 	%r4, %r29, %r1;
	mov.u32 	%r5, %tid.x;
	setp.ge.u32 	%p7, %r5, %r29;
	@%p7 bra 	$L__BB0_5;
	mov.u32 	%r6, %ntid.x;
	mov.u32 	%r44, %r5;
$L__BB0_4:
	add.s32 	%r32, %r44, %r4;
	mul.wide.s32 	%rd21, %r32, 4;
	add.s64 	%rd22, %rd1, %rd21;
	mov.b32 	%r33, 2143289344;
	st.global.u32 	[%rd22], %r33;
	add.s32 	%r44, %r44, %r6;
	setp.lt.s32 	%p8, %r44, %r29;
	@%p8 bra 	$L__BB0_4;
$L__BB0_5:
	bar.sync 	0;
	setp.ne.s32 	%p9, %r5, 0;
	@%p9 bra 	$L__BB0_24;
	sub.f32 	%f3, %f1, %f2;
	add.s32 	%r9, %r46, 1;
	sub.s32 	%r10, %r46, %r2;
	cvt.u16.u32 	%rs10, %r46;
	add.s16 	%rs2, %rs10, 1;
	mov.f32 	%f159, 0f7FC00000;
	mov.b32 	%r45, 0;
	mov.b16 	%rs18, 0;
	mov.u16 	%rs19, %rs18;
$L__BB0_7:
	add.s32 	%r35, %r10, %r45;
	max.s32 	%r13, %r35, 0;
	add.s32 	%r14, %r9, %r45;
	sub.s32 	%r15, %r14, %r13;
	mul.wide.s32 	%rd23, %r46, 4;
	add.s64 	%rd24, %rd2, %rd23;
	ld.global.nc.f32 	%f5, [%rd24];
	abs.f32 	%f37, %f5;
	setp.equ.f32 	%p10, %f37, 0f7F800000;
	mov.f32 	%f160, 0f7FC00000;
	@%p10 bra 	$L__BB0_23;
	sub.s32 	%r36, %r46, %r2;
	max.s32 	%r49, %r36, 0;
	setp.gt.s32 	%p11, %r49, %r46;
	mov.f32 	%f157, 0f7F800000;
	mov.f32 	%f156, 0fFF800000;
	@%p11 bra 	$L__BB0_20;
	sub.s32 	%r37, %r46, %r13;
	setp.lt.u32 	%p12, %r37, 7;
	mov.f32 	%f156, 0fFF800000;
	mov.f32 	%f157, 0f7F800000;
	@%p12 bra 	$L__BB0_12;
	and.b32  	%r38, %r15, -8;
	neg.s32 	%r47, %r38;
	mul.wide.u32 	%rd25, %r49, 4;
	add.s64 	%rd26, %rd2, %rd25;
	add.s64 	%rd35, %rd26, 16;
	mov.f32 	%f156, 0fFF800000;
	mov.f32 	%f157, 0f7F800000;
$L__BB0_11:
	.pragma "nounroll";
	ld.global.nc.f32 	%f45, [%rd35+-16];
	abs.f32 	%f46, %f45;
	setp.equ.f32 	%p13, %f46, 0f7F800000;
	setp.gt.f32 	%p14, %f45, %f156;
	selp.f32 	%f47, %f45, %f156, %p14;
	setp.lt.f32 	%p15, %f45, %f157;
	selp.f32 	%f48, %f45, %f157, %p15;
	selp.f32 	%f49, %f156, %f47, %p13;
	selp.f32 	%f50, %f157, %f48, %p13;
	ld.global.nc.f32 	%f51, [%rd35+-12];
	abs.f32 	%f52, %f51;
	setp.equ.f32 	%p16, %f52, 0f7F800000;
	setp.gt.f32 	%p17, %f51, %f49;
	selp.f32 	%f53, %f51, %f49, %p17;
	setp.lt.f32 	%p18, %f51, %f50;
	selp.f32 	%f54, %f51, %f50, %p18;
	selp.f32 	%f55, %f49, %f53, %p16;
	selp.f32 	%f56, %f50, %f54, %p16;
	ld.global.nc.f32 	%f57, [%rd35+-8];
	abs.f32 	%f58, %f57;
	setp.equ.f32 	%p19, %f58, 0f7F800000;
	setp.gt.f32 	%p20, %f57, %f55;
	selp.f32 	%f59, %f57, %f55, %p20;
	setp.lt.f32 	%p21, %f57, %f56;
	selp.f32 	%f60, %f57, %f56, %p21;
	selp.f32 	%f61, %f55, %f59, %p19;
	selp.f32 	%f62, %f56, %f60, %p19;
	ld.global.nc.f32 	%f63, [%rd35+-4];
	abs.f32 	%f64, %f63;
	setp.equ.f32 	%p22, %f64, 0f7F800000;
	setp.gt.f32 	%p23, %f63, %f61;
	selp.f32 	%f65, %f63, %f61, %p23;
	setp.lt.f32 	%p24, %f63, %f62;
	selp.f32 	%f66, %f63, %f62, %p24;
	selp.f32 	%f67, %f61, %f65, %p22;
	selp.f32 	%f68, %f62, %f66, %p22;
	ld.global.nc.f32 	%f69, [%rd35];
	abs.f32 	%f70, %f69;
	setp.equ.f32 	%p25, %f70, 0f7F800000;
	setp.gt.f32 	%p26, %f69, %f67;
	selp.f32 	%f71, %f69, %f67, %p26;
	setp.lt.f32 	%p27, %f69, %f68;
	selp.f32 	%f72, %f69, %f68, %p27;
	selp.f32 	%f73, %f67, %f71, %p25;
	selp.f32 	%f74, %f68, %f72, %p25;
	ld.global.nc.f32 	%f75, [%rd35+4];
	abs.f32 	%f76, %f75;
	setp.equ.f32 	%p28, %f76, 0f7F800000;
	setp.gt.f32 	%p29, %f75, %f73;
	selp.f32 	%f77, %f75, %f73, %p29;
	setp.lt.f32 	%p30, %f75, %f74;
	selp.f32 	%f78, %f75, %f74, %p30;
	selp.f32 	%f79, %f73, %f77, %p28;
	selp.f32 	%f80, %f74, %f78, %p28;
	ld.global.nc.f32 	%f81, [%rd35+8];
	abs.f32 	%f82, %f81;
	setp.equ.f32 	%p31, %f82, 0f7F800000;
	setp.gt.f32 	%p32, %f81, %f79;
	selp.f32 	%f83, %f81, %f79, %p32;
	setp.lt.f32 	%p33, %f81, %f80;
	selp.f32 	%f84, %f81, %f80, %p33;
	selp.f32 	%f85, %f79, %f83, %p31;
	selp.f32 	%f86, %f80, %f84, %p31;
	ld.global.nc.f32 	%f87, [%rd35+12];
	abs.f32 	%f88, %f87;
	setp.equ.f32 	%p34, %f88, 0f7F800000;
	setp.gt.f32 	%p35, %f87, %f85;
	selp.f32 	%f89, %f87, %f85, %p35;
	setp.lt.f32 	%p36, %f87, %f86;
	selp.f32 	%f90, %f87, %f86, %p36;
	selp.f32 	%f156, %f85, %f89, %p34;
	selp.f32 	%f157, %f86, %f90, %p34;
	add.s32 	%r49, %r49, 8;
	add.s32 	%r47, %r47, 8;
	add.s64 	%rd35, %rd35, 32;
	setp.ne.s32 	%p37, %r47, 0;
	@%p37 bra 	$L__BB0_11;
$L__BB0_12:
	and.b32  	%r39, %r15, 7;
	setp.eq.s32 	%p38, %r39, 0;
	@%p38 bra 	$L__BB0_20;
	cvt.u16.u32 	%rs11, %r13;
	add.s16 	%rs12, %rs2, %rs19;
	sub.s16 	%rs13, %rs12, %rs11;
	cvt.u32.u16 	%r40, %rs13;
	and.b32  	%r23, %r40, 7;
	add.s32 	%r41, %r23, -1;
	setp.lt.u32 	%p39, %r41, 3;
	@%p39 bra 	$L__BB0_15;
	mul.wide.u32 	%rd27, %r49, 4;
	add.s64 	%rd28, %rd2, %rd27;
	ld.global.nc.f32 	%f92, [%rd28];
	abs.f32 	%f93, %f92;
	setp.equ.f32 	%p40, %f93, 0f7F800000;
	setp.gt.f32 	%p41, %f92, %f156;
	selp.f32 	%f94, %f92, %f156, %p41;
	setp.lt.f32 	%p42, %f92, %f157;
	selp.f32 	%f95, %f92, %f157, %p42;
	selp.f32 	%f96, %f156, %f94, %p40;
	selp.f32 	%f97, %f157, %f95, %p40;
	ld.global.nc.f32 	%f98, [%rd28+4];
	abs.f32 	%f99, %f98;
	setp.equ.f32 	%p43, %f99, 0f7F800000;
	setp.gt.f32 	%p44, %f98, %f96;
	selp.f32 	%f100, %f98, %f96, %p44;
	setp.lt.f32 	%p45, %f98, %f97;
	selp.f32 	%f101, %f98, %f97, %p45;
	selp.f32 	%f102, %f96, %f100, %p43;
	selp.f32 	%f103, %f97, %f101, %p43;
	ld.global.nc.f32 	%f104, [%rd28+8];
	abs.f32 	%f105, %f104;
	setp.equ.f32 	%p46, %f105, 0f7F800000;
	setp.gt.f32 	%p47, %f104, %f102;
	selp.f32 	%f106, %f104, %f102, %p47;
	setp.lt.f32 	%p48, %f104, %f103;
	selp.f32 	%f107, %f104, %f103, %p48;
	selp.f32 	%f108, %f102, %f106, %p46;
	selp.f32 	%f109, %f103, %f107, %p46;
	ld.global.nc.f32 	%f110, [%rd28+12];
	abs.f32 	%f111, %f110;
	setp.equ.f32 	%p49, %f111, 0f7F800000;
	setp.gt.f32 	%p50, %f110, %f108;
	selp.f32 	%f112, %f110, %f108, %p50;
	setp.lt.f32 	%p51, %f110, %f109;
	selp.f32 	%f113, %f110, %f109, %p51;
	selp.f32 	%f156, %f108, %f112, %p49;
	selp.f32 	%f157, %f109, %f113, %p49;
	add.s32 	%r49, %r49, 4;
$L__BB0_15:
	and.b32  	%r42, %r23, 3;
	setp.eq.s32 	%p52, %r42, 0;
	@%p52 bra 	$L__BB0_20;
	add.s16 	%rs15, %rs2, %rs18;
	sub.s16 	%rs5, %rs15, %rs11;
	and.b16  	%rs16, %rs5, 3;
	setp.eq.s16 	%p53, %rs16, 1;
	@%p53 bra 	$L__BB0_18;
	mul.wide.u32 	%rd29, %r49, 4;
	add.s64 	%rd30, %rd2, %rd29;
	ld.global.nc.f32 	%f115, [%rd30];
	abs.f32 	%f116, %f115;
	setp.equ.f32 	%p54, %f116, 0f7F800000;
	setp.gt.f32 	%p55, %f115, %f156;
	selp.f32 	%f117, %f115, %f156, %p55;
	setp.lt.f32 	%p56, %f115, %f157;
	selp.f32 	%f118, %f115, %f157, %p56;
	selp.f32 	%f119, %f156, %f117, %p54;
	selp.f32 	%f120, %f157, %f118, %p54;
	ld.global.nc.f32 	%f121, [%rd30+4];
	abs.f32 	%f122, %f121;
	setp.equ.f32 	%p57, %f122, 0f7F800000;
	setp.gt.f32 	%p58, %f121, %f119;
	selp.f32 	%f123, %f121, %f119, %p58;
	setp.lt.f32 	%p59, %f121, %f120;
	selp.f32 	%f124, %f121, %f120, %p59;
	selp.f32 	%f156, %f119, %f123, %p57;
	selp.f32 	%f157, %f120, %f124, %p57;
	add.s32 	%r49, %r49, 2;
$L__BB0_18:
	and.b16  	%rs17, %rs5, 1;
	setp.eq.b16 	%p60, %rs17, 1;
	not.pred 	%p61, %p60;
	@%p61 bra 	$L__BB0_20;
	mul.wide.u32 	%rd31, %r49, 4;
	add.s64 	%rd32, %rd2, %rd31;
	ld.global.nc.f32 	%f125, [%rd32];
	abs.f32 	%f126, %f125;
	setp.equ.f32 	%p62, %f126, 0f7F800000;
	setp.gt.f32 	%p63, %f125, %f156;
	selp.f32 	%f127, %f125, %f156, %p63;
	setp.lt.f32 	%p64, %f125, %f157;
	selp.f32 	%f128, %f125, %f157, %p64;
	selp.f32 	%f156, %f156, %f127, %p62;
	selp.f32 	%f157, %f157, %f128, %p62;
$L__BB0_20:
	setp.eq.f32 	%p65, %f156, %f157;
	mov.f32 	%f158, 0f00000000;
	@%p65 bra 	$L__BB0_22;
	add.f32 	%f130, %f5, %f5;
	sub.f32 	%f131, %f130, %f157;
	sub.f32 	%f132, %f131, %f156;
	abs.f32 	%f133, %f132;
	sub.f32 	%f134, %f156, %f157;
	setp.neu.f32 	%p66, %f134, 0f00000000;
	div.rn.f32 	%f135, %f133, %f134;
	selp.f32 	%f158, %f135, 0f00000000, %p66;
$L__BB0_22:
	fma.rn.f32 	%f136, %f3, %f158, %f2;
	abs.f32 	%f137, %f159;
	setp.equ.f32 	%p67, %f137, 0f7F800000;
	mul.f32 	%f138, %f136, %f136;
	sub.f32 	%f139, %f5, %f159;
	fma.rn.f32 	%f140, %f139, %f138, %f159;
	selp.f32 	%f159, %f5, %f140, %p67;
	mov.f32 	%f160, %f159;
$L__BB0_23:
	add.s32 	%r43, %r46, %r4;
	mul.wide.s32 	%rd33, %r43, 4;
	add.s64 	%rd34, %rd1, %rd33;
	st.global.f32 	[%rd34], %f160;
	setp.ne.s32 	%p68, %r14, %r29;
	add.s32 	%r45, %r45, 1;
	add.s16 	%rs19, %rs19, 1;
	add.s16 	%rs18, %rs18, 1;
	mov.u32 	%r46, %r14;
	@%p68 bra 	$L__BB0_7;
$L__BB0_24:
	ret;

}
	// .globl	sama_many_series_one_param_f32
.visible .entry sama_many_series_one_param_f32(
	.param .u64 .ptr .align 1 sama_many_series_one_param_f32_param_0,
	.param .u64 .ptr .align 1 sama_many_series_one_param_f32_param_1,
	.param .u32 sama_many_series_one_param_f32_param_2,
	.param .f32 sama_many_series_one_param_f32_param_3,
	.param .f32 sama_many_series_one_param_f32_param_4,
	.param .u32 sama_many_series_one_param_f32_param_5,
	.param .u32 sama_many_series_one_param_f32_param_6,
	.param .u64 .ptr .align 1 sama_many_series_one_param_f32_param_7
)
{
	.reg .pred 	%p<69>;
	.reg .b16 	%rs<20>;
	.reg .b32 	%r<107>;
	.reg .b32 	%f<163>;
	.reg .b64 	%rd<47>;

	ld.param.u64 	%rd5, [sama_many_series_one_param_f32_param_0];
	ld.param.u64 	%rd3, [sama_many_series_one_param_f32_param_1];
	ld.param.u32 	%r52, [sama_many_series_one_param_f32_param_5];
	ld.param.u64 	%rd4, [sama_many_series_one_param_f32_param_7];
	cvta.to.global.u64 	%rd1, %rd4;
	cvta.to.global.u64 	%rd2, %rd5;
	mov.u32 	%r1, %ctaid.x;
	setp.ge.s32 	%p1, %r1, %r52;
	@%p1 bra 	$L__BB1_24;
	ld.param.u32 	%r86, [sama_many_series_one_param_f32_param_6];
	ld.param.u32 	%r83, [sama_many_series_one_param_f32_param_2];
	setp.lt.s32 	%p2, %r83, 0;
	setp.lt.s32 	%p3, %r86, 1;
	or.pred  	%p4, %p2, %p3;
	@%p4 bra 	$L__BB1_24;
	ld.param.u32 	%r87, [sama_many_series_one_param_f32_param_6];
	cvta.to.global.u64 	%rd6, %rd3;
	mul.wide.u32 	%rd7, %r1, 4;
	add.s64 	%rd8, %rd6, %rd7;
	ld.global.nc.u32 	%r93, [%rd8];
	mov.u32 	%r3, %tid.x;
	setp.ge.u32 	%p5, %r3, %r87;
	@%p5 bra 	$L__BB1_5;
	mov.u32 	%r4, %ntid.x;
	mov.u32 	%r91, %r3;
$L__BB1_4:
	ld.param.u32 	%r88, [sama_many_series_one_param_f32_param_6];
	mad.lo.s32 	%r54, %r91, %r52, %r1;
	mul.wide.s32 	%rd9, %r54, 4;
	add.s64 	%rd10, %rd1, %rd9;
	mov.b32 	%r55, 2143289344;
	st.global.u32 	[%rd10], %r55;
	add.s32 	%r91, %r91, %r4;
	setp.lt.s32 	%p6, %r91, %r88;
	@%p6 bra 	$L__BB1_4;
$L__BB1_5:
	ld.param.u32 	%r89, [sama_many_series_one_param_f32_param_6];
	bar.sync 	0;
	setp.ne.s32 	%p7, %r3, 0;
	setp.ge.s32 	%p8, %r93, %r89;
	or.pred  	%p9, %p7, %p8;
	@%p9 bra 	$L__BB1_24;
	ld.param.u32 	%r84, [sama_many_series_one_param_f32_param_2];
	add.s32 	%r7, %r93, 1;
	sub.s32 	%r8, %r93, %r84;
	cvt.u16.u32 	%rs10, %r93;
	add.s16 	%rs2, %rs10, 1;
	mov.f32 	%f161, 0f7FC00000;
	mov.b32 	%r92, 0;
	mov.b16 	%rs18, 0;
	mov.u16 	%rs19, %rs18;
$L__BB1_7:
	add.s32 	%r57, %r8, %r92;
	max.s32 	%r11, %r57, 0;
	add.s32 	%r12, %r7, %r92;
	mad.lo.s32 	%r13, %r93, %r52, %r1;
	mul.wide.s32 	%rd11, %r13, 4;
	add.s64 	%rd12, %rd2, %rd11;
	ld.global.nc.f32 	%f2, [%rd12];
	abs.f32 	%f36, %f2;
	setp.equ.f32 	%p10, %f36, 0f7F800000;
	mov.f32 	%f162, 0f7FC00000;
	@%p10 bra 	$L__BB1_23;
	ld.param.u32 	%r85, [sama_many_series_one_param_f32_param_2];
	sub.s32 	%r58, %r93, %r85;
	max.s32 	%r104, %r58, 0;
	setp.gt.s32 	%p11, %r104, %r93;
	mov.f32 	%f159, 0f7F800000;
	mov.f32 	%f158, 0fFF800000;
	@%p11 bra 	$L__BB1_20;
	sub.s32 	%r59, %r93, %r11;
	setp.lt.u32 	%p12, %r59, 7;
	mov.f32 	%f158, 0fFF800000;
	mov.f32 	%f159, 0f7F800000;
	@%p12 bra 	$L__BB1_12;
	mul.lo.s32 	%r60, %r52, %r104;
	add.s32 	%r61, %r60, %r52;
	add.s32 	%r102, %r1, %r61;
	add.s32 	%r62, %r104, 2;
	mad.lo.s32 	%r101, %r52, %r62, %r1;
	add.s32 	%r63, %r104, 3;
	mad.lo.s32 	%r100, %r52, %r63, %r1;
	add.s32 	%r64, %r104, 4;
	mad.lo.s32 	%r99, %r52, %r64, %r1;
	add.s32 	%r65, %r104, 5;
	mad.lo.s32 	%r98, %r52, %r65, %r1;
	add.s32 	%r66, %r104, 6;
	mad.lo.s32 	%r97, %r52, %r66, %r1;
	add.s32 	%r67, %r104, 7;
	mad.lo.s32 	%r96, %r52, %r67, %r1;
	add.s32 	%r95, %r1, %r60;
	sub.s32 	%r68, %r12, %r11;
	and.b32  	%r69, %r68, -8;
	neg.s32 	%r94, %r69;
	mov.f32 	%f158, 0fFF800000;
	mov.f32 	%f159, 0f7F800000;
$L__BB1_11:
	.pragma "nounroll";
	mul.wide.u32 	%rd13, %r95, 4;
	add.s64 	%rd14, %rd2, %rd13;
	ld.global.nc.f32 	%f44, [%rd14];
	abs.f32 	%f45, %f44;
	setp.equ.f32 	%p13, %f45, 0f7F800000;
	setp.gt.f32 	%p14, %f44, %f158;
	selp.f32 	%f46, %f44, %f158, %p14;
	setp.lt.f32 	%p15, %f44, %f159;
	selp.f32 	%f47, %f44, %f159, %p15;
	selp.f32 	%f48, %f158, %f46, %p13;
	selp.f32 	%f49, %f159, %f47, %p13;
	mul.wide.u32 	%rd15, %r102, 4;
	add.s64 	%rd16, %rd2, %rd15;
	ld.global.nc.f32 	%f50, [%rd16];
	abs.f32 	%f51, %f50;
	setp.equ.f32 	%p16, %f51, 0f7F800000;
	setp.gt.f32 	%p17, %f50, %f48;
	selp.f32 	%f52, %f50, %f48, %p17;
	setp.lt.f32 	%p18, %f50, %f49;
	selp.f32 	%f53, %f50, %f49, %p18;
	selp.f32 	%f54, %f48, %f52, %p16;
	selp.f32 	%f55, %f49, %f53, %p16;
	mul.wide.u32 	%rd17, %r101, 4;
	add.s64 	%rd18, %rd2, %rd17;
	ld.global.nc.f32 	%f56, [%rd18];
	abs.f32 	%f57, %f56;
	setp.equ.f32 	%p19, %f57, 0f7F800000;
	setp.gt.f32 	%p20, %f56, %f54;
	selp.f32 	%f58, %f56, %f54, %p20;
	setp.lt.f32 	%p21, %f56, %f55;
	selp.f32 	%f59, %f56, %f55, %p21;
	selp.f32 	%f60, %f54, %f58, %p19;
	selp.f32 	%f61, %f55, %f59, %p19;
	mul.wide.u32 	%rd19, %r100, 4;
	add.s64 	%rd20, %rd2, %rd19;
	ld.global.nc.f32 	%f62, [%rd20];
	abs.f32 	%f63, %f62;
	setp.equ.f32 	%p22, %f63, 0f7F800000;
	setp.gt.f32 	%p23, %f62, %f60;
	selp.f32 	%f64, %f62, %f60, %p23;
	setp.lt.f32 	%p24, %f62, %f61;
	selp.f32 	%f65, %f62, %f61, %p24;
	selp.f32 	%f66, %f60, %f64, %p22;
	selp.f32 	%f67, %f61, %f65, %p22;
	mul.wide.u32 	%rd21, %r99, 4;
	add.s64 	%rd22, %rd2, %rd21;
	ld.global.nc.f32 	%f68, [%rd22];
	abs.f32 	%f69, %f68;
	setp.equ.f32 	%p25, %f69, 0f7F800000;
	setp.gt.f32 	%p26, %f68, %f66;
	selp.f32 	%f70, %f68, %f66, %p26;
	setp.lt.f32 	%p27, %f68, %f67;
	selp.f32 	%f71, %f68, %f67, %p27;
	selp.f32 	%f72, %f66, %f70, %p25;
	selp.f32 	%f73, %f67, %f71, %p25;
	mul.wide.u32 	%rd23, %r98, 4;
	add.s64 	%rd24, %rd2, %rd23;
	ld.global.nc.f32 	%f74, [%rd24];
	abs.f32 	%f75, %f74;
	setp.equ.f32 	%p28, %f75, 0f7F800000;
	setp.gt.f32 	%p29, %f74, %f72;
	selp.f32 	%f76, %f74, %f72, %p29;
	setp.lt.f32 	%p30, %f74, %f73;
	selp.f32 	%f77, %f74, %f73, %p30;
	selp.f32 	%f78, %f72, %f76, %p28;
	selp.f32 	%f79, %f73, %f77, %p28;
	mul.wide.u32 	%rd25, %r97, 4;
	add.s64 	%rd26, %rd2, %rd25;
	ld.global.nc.f32 	%f80, [%rd26];
	abs.f32 	%f81, %f80;
	setp.equ.f32 	%p31, %f81, 0f7F800000;
	setp.gt.f32 	%p32, %f80, %f78;
	selp.f32 	%f82, %f80, %f78, %p32;
	setp.lt.f32 	%p33, %f80, %f79;
	selp.f32 	%f83, %f80, %f79, %p33;
	selp.f32 	%f84, %f78, %f82, %p31;
	selp.f32 	%f85, %f79, %f83, %p31;
	mul.wide.u32 	%rd27, %r96, 4;
	add.s64 	%rd28, %rd2, %rd27;
	ld.global.nc.f32 	%f86, [%rd28];
	abs.f32 	%f87, %f86;
	setp.equ.f32 	%p34, %f87, 0f7F800000;
	setp.gt.f32 	%p35, %f86, %f84;
	selp.f32 	%f88, %f86, %f84, %p35;
	setp.lt.f32 	%p36, %f86, %f85;
	selp.f32 	%f89, %f86, %f85, %p36;
	selp.f32 	%f158, %f84, %f88, %p34;
	selp.f32 	%f159, %f85, %f89, %p34;
	add.s32 	%r104, %r104, 8;
	shl.b32 	%r70, %r52, 3;
	add.s32 	%r102, %r102, %r70;
	add.s32 	%r101, %r101, %r70;
	add.s32 	%r100, %r100, %r70;
	add.s32 	%r99, %r99, %r70;
	add.s32 	%r98, %r98, %r70;
	add.s32 	%r97, %r97, %r70;
	add.s32 	%r96, %r96, %r70;
	add.s32 	%r95, %r95, %r70;
	add.s32 	%r94, %r94, 8;
	setp.ne.s32 	%p37, %r94, 0;
	@%p37 bra 	$L__BB1_11;
$L__BB1_12:
	sub.s32 	%r71, %r12, %r11;
	and.b32  	%r72, %r71, 7;
	setp.eq.s32 	%p38, %r72, 0;
	@%p38 bra 	$L__BB1_20;
	cvt.u16.u32 	%rs11, %r11;
	add.s16 	%rs12, %rs2, %rs19;
	sub.s16 	%rs13, %rs12, %rs11;
	cvt.u32.u16 	%r73, %rs13;
	and.b32  	%r45, %r73, 7;
	add.s32 	%r74, %r45, -1;
	setp.lt.u32 	%p39, %r74, 3;
	@%p39 bra 	$L__BB1_15;
	mad.lo.s32 	%r75, %r104, %r52, %r1;
	mul.wide.u32 	%rd29, %r75, 4;
	add.s64 	%rd30, %rd2, %rd29;
	ld.global.nc.f32 	%f91, [%rd30];
	abs.f32 	%f92, %f91;
	setp.equ.f32 	%p40, %f92, 0f7F800000;
	setp.gt.f32 	%p41, %f91, %f158;
	selp.f32 	%f93, %f91, %f158, %p41;
	setp.lt.f32 	%p42, %f91, %f159;
	selp.f32 	%f94, %f91, %f159, %p42;
	selp.f32 	%f95, %f158, %f93, %p40;
	selp.f32 	%f96, %f159, %f94, %p40;
	add.s32 	%r76, %r75, %r52;
	mul.wide.u32 	%rd31, %r76, 4;
	add.s64 	%rd32, %rd2, %rd31;
	ld.global.nc.f32 	%f97, [%rd32];
	abs.f32 	%f98, %f97;
	setp.equ.f32 	%p43, %f98, 0f7F800000;
	setp.gt.f32 	%p44, %f97, %f95;
	selp.f32 	%f99, %f97, %f95, %p44;
	setp.lt.f32 	%p45, %f97, %f96;
	selp.f32 	%f100, %f97, %f96, %p45;
	selp.f32 	%f101, %f95, %f99, %p43;
	selp.f32 	%f102, %f96, %f100, %p43;
	add.s32 	%r77, %r76, %r52;
	mul.wide.u32 	%rd33, %r77, 4;
	add.s64 	%rd34, %rd2, %rd33;
	ld.global.nc.f32 	%f103, [%rd34];
	abs.f32 	%f104, %f103;
	setp.equ.f32 	%p46, %f104, 0f7F800000;
	setp.gt.f32 	%p47, %f103, %f101;
	selp.f32 	%f105, %f103, %f101, %p47;
	setp.lt.f32 	%p48, %f103, %f102;
	selp.f32 	%f106, %f103, %f102, %p48;
	selp.f32 	%f107, %f101, %f105, %p46;
	selp.f32 	%f108, %f102, %f106, %p46;
	add.s32 	%r78, %r77, %r52;
	mul.wide.u32 	%rd35, %r78, 4;
	add.s64 	%rd36, %rd2, %rd35;
	ld.global.nc.f32 	%f109, [%rd36];
	abs.f32 	%f110, %f109;
	setp.equ.f32 	%p49, %f110, 0f7F800000;
	setp.gt.f32 	%p50, %f109, %f107;
	selp.f32 	%f111, %f109, %f107, %p50;
	setp.lt.f32 	%p51, %f109, %f108;
	selp.f32 	%f112, %f109, %f108, %p51;
	selp.f32 	%f158, %f107, %f111, %p49;
	selp.f32 	%f159, %f108, %f112, %p49;
	add.s32 	%r104, %r104, 4;
$L__BB1_15:
	and.b32  	%r79, %r45, 3;
	setp.eq.s32 	%p52, %r79, 0;
	@%p52 bra 	$L__BB1_20;
	add.s16 	%rs15, %rs2, %rs18;
	sub.s16 	%rs5, %rs15, %rs11;
	and.b16  	%rs16, %rs5, 3;
	setp.eq.s16 	%p53, %rs16, 1;
	@%p53 bra 	$L__BB1_18;
	mad.lo.s32 	%r80, %r104, %r52, %r1;
	mul.wide.u32 	%rd37, %r80, 4;
	add.s64 	%rd38, %rd2, %rd37;
	ld.global.nc.f32 	%f114, [%rd38];
	abs.f32 	%f115, %f114;
	setp.equ.f32 	%p54, %f115, 0f7F800000;
	setp.gt.f32 	%p55, %f114, %f158;
	selp.f32 	%f116, %f114, %f158, %p55;
	setp.lt.f32 	%p56, %f114, %f159;
	selp.f32 	%f117, %f114, %f159, %p56;
	selp.f32 	%f118, %f158, %f116, %p54;
	selp.f32 	%f119, %f159, %f117, %p54;
	add.s32 	%r81, %r80, %r52;
	mul.wide.u32 	%rd39, %r81, 4;
	add.s64 	%rd40, %rd2, %rd39;
	ld.global.nc.f32 	%f120, [%rd40];
	abs.f32 	%f121, %f120;
	setp.equ.f32 	%p57, %f121, 0f7F800000;
	setp.gt.f32 	%p58, %f120, %f118;
	selp.f32 	%f122, %f120, %f118, %p58;
	setp.lt.f32 	%p59, %f120, %f119;
	selp.f32 	%f123, %f120, %f119, %p59;
	selp.f32 	%f158, %f118, %f122, %p57;
	selp.f32 	%f159, %f119, %f123, %p57;
	add.s32 	%r104, %r104, 2;
$L__BB1_18:
	and.b16  	%rs17, %rs5, 1;
	setp.eq.b16 	%p60, %rs17, 1;
	not.pred 	%p61, %p60;
	@%p61 bra 	$L__BB1_20;
	mad.lo.s32 	%r82, %r104, %r52, %r1;
	mul.wide.u32 	%rd41, %r82, 4;
	add.s64 	%rd42, %rd2, %rd41;
	ld.global.nc.f32 	%f124, [%rd42];
	abs.f32 	%f125, %f124;
	setp.equ.f32 	%p62, %f125, 0f7F800000;
	setp.gt.f32 	%p63, %f124, %f158;
	selp.f32 	%f126, %f124, %f158, %p63;
	setp.lt.f32 	%p64, %f124, %f159;
	selp.f32 	%f127, %f124, %f159, %p64;
	selp.f32 	%f158, %f158, %f126, %p62;
	selp.f32 	%f159, %f159, %f127, %p62;
$L__BB1_20:
	setp.eq.f32 	%p65, %f158, %f159;
	mov.f32 	%f160, 0f00000000;
	@%p65 bra 	$L__BB1_22;
	add.f32 	%f129, %f2, %f2;
	sub.f32 	%f130, %f129, %f159;
	sub.f32 	%f131, %f130, %f158;
	abs.f32 	%f132, %f131;
	sub.f32 	%f133, %f158, %f159;
	setp.neu.f32 	%p66, %f133, 0f00000000;
	div.rn.f32 	%f134, %f132, %f133;
	selp.f32 	%f160, %f134, 0f00000000, %p66;
$L__BB1_22:
	ld.param.f32 	%f142, [sama_many_series_one_param_f32_param_4];
	ld.param.f32 	%f141, [sama_many_series_one_param_f32_param_3];
	sub.f32 	%f135, %f141, %f142;
	fma.rn.f32 	%f136, %f135, %f160, %f142;
	abs.f32 	%f137, %f161;
	setp.equ.f32 	%p67, %f137, 0f7F800000;
	mul.f32 	%f138, %f136, %f136;
	sub.f32 	%f139, %f2, %f161;
	fma.rn.f32 	%f140, %f139, %f138, %f161;
	selp.f32 	%f161, %f2, %f140, %p67;
	mov.f32 	%f162, %f161;
$L__BB1_23:
	ld.param.u64 	%rd46, [sama_many_series_one_param_f32_param_7];
	ld.param.u32 	%r90, [sama_many_series_one_param_f32_param_6];
	cvta.to.global.u64 	%rd43, %rd46;
	add.s64 	%rd45, %rd43, %rd11;
	st.global.f32 	[%rd45], %f162;
	setp.ne.s32 	%p68, %r12, %r90;
	add.s32 	%r92, %r92, 1;
	add.s16 	%rs19, %rs19, 1;
	add.s16 	%rs18, %rs18, 1;
	mov.u32 	%r93, %r12;
	@%p68 bra 	$L__BB1_7;
$L__BB1_24:
	ret;

}


// ===== COMPILED SASS (sm_100) =====

	.target	sm_100

	.elftype	@"ET_EXEC"


//--------------------- .note.nv.tkinfo           --------------------------
	.section	.note.nv.tkinfo,"",@"SHT_NOTE"
	.sectionflags	@"SHF_NOTE_NV_TKINFO"
	.tkinfo
        /*0018*/ 	.word	0x00000002
        /*0030*/ 	.string	""
        /*0030*/ 	.string	"ptxas"
        /*0030*/ 	.string	"Cuda compilation tools, release 13.0, V13.0.88"
        /*0030*/ 	.string	"Build cuda_13.0.r13.0/compiler.36424714_0"
        /*0030*/ 	.string	"-arch sm_100 -m 64 "



//--------------------- .note.nv.cuinfo           --------------------------
	.section	.note.nv.cuinfo,"",@"SHT_NOTE"
	.sectionflags	@"SHF_NOTE_NV_CUINFO"
        /*0018*/ 	.short	0x0002
        /*001a*/ 	.short	0x0064
        /*001c*/ 	.short	0x0082
	.zero		2


//--------------------- .nv.info                  --------------------------
	.section	.nv.info,"",@"SHT_CUDA_INFO"
	.align	4


	//----- nvinfo : EIATTR_REGCOUNT
	.align		4
        /*0000*/ 	.byte	0x04, 0x2f
        /*0002*/ 	.short	(.L_1 - .L_0)
	.align		4
.L_0:
        /*0004*/ 	.word	index@(sama_batch_f32)
        /*0008*/ 	.word	0x0000001d


	//----- nvinfo : EIATTR_FRAME_SIZE
	.align		4
.L_1:
        /*000c*/ 	.byte	0x04, 0x11
        /*000e*/ 	.short	(.L_3 - .L_2)
	.align		4
.L_2:
        /*0010*/ 	.word	index@($__internal_1_$__cuda_sm3x_div_rn_noftz_f32_slowpath)
        /*0014*/ 	.word	0x00000000


	//----- nvinfo : EIATTR_FRAME_SIZE
	.align		4
.L_3:
        /*0018*/ 	.byte	0x04, 0x11
        /*001a*/ 	.short	(.L_5 - .L_4)
	.align		4
.L_4:
        /*001c*/ 	.word	index@(sama_batch_f32)
        /*0020*/ 	.word	0x00000000


	//----- nvinfo : EIATTR_REGCOUNT
	.align		4
.L_5:
        /*0024*/ 	.byte	0x04, 0x2f
        /*0026*/ 	.short	(.L_7 - .L_6)
	.align		4
.L_6:
        /*0028*/ 	.word	index@(sama_many_series_one_param_f32)
        /*002c*/ 	.word	0x0000001f


	//----- nvinfo : EIATTR_FRAME_SIZE
	.align		4
.L_7:
        /*0030*/ 	.byte	0x04, 0x11
        /*0032*/ 	.short	(.L_9 - .L_8)
	.align		4
.L_8:
        /*0034*/ 	.word	index@($__internal_0_$__cuda_sm3x_div_rn_noftz_f32_slowpath)
        /*0038*/ 	.word	0x00000000


	//----- nvinfo : EIATTR_FRAME_SIZE
	.align		4
.L_9:
        /*003c*/ 	.byte	0x04, 0x11
        /*003e*/ 	.short	(.L_11 - .L_10)
	.align		4
.L_10:
        /*0040*/ 	.word	index@(sama_many_series_one_param_f32)
        /*0044*/ 	.word	0x00000000


	//----- nvinfo : EIATTR_MIN_STACK_SIZE
	.align		4
.L_11:
        /*0048*/ 	.byte	0x04, 0x12
        /*004a*/ 	.short	(.L_13 - .L_12)
	.align		4
.L_12:
        /*004c*/ 	.word	index@(sama_many_series_one_param_f32)
        /*0050*/ 	.word	0x00000000


	//----- nvinfo : EIATTR_MIN_STACK_SIZE
	.align		4
.L_13:
        /*0054*/ 	.byte	0x04, 0x12
        /*0056*/ 	.short	(.L_15 - .L_14)
	.align		4
.L_14:
        /*0058*/ 	.word	index@(sama_batch_f32)
        /*005c*/ 	.word	0x00000000
.L_15:


//--------------------- .nv.compat                --------------------------
	.section	.nv.compat,"",@"SHT_CUDA_COMPAT_INFO"
	.align	4
        /*0000*/ 	.byte	0x02, 0x09, 0x00, 0x00, 0x02, 0x02, 0x01, 0x00, 0x02, 0x05, 0x05, 0x00, 0x03, 0x07, 0x01, 0x01
        /*0010*/ 	.byte	0x02, 0x03, 0x00, 0x00, 0x02, 0x06, 0x01, 0x00, 0x04, 0x0b, 0x08, 0x00, 0x01, 0x00, 0x00, 0x00
        /*0020*/ 	.byte	0x00, 0x00, 0x00, 0x00


//--------------------- .nv.info.sama_many_series_one_param_f32 --------------------------
	.section	.nv.info.sama_many_series_one_param_f32,"",@"SHT_CUDA_INFO"
	.sectionflags	@""
	.align	4


	//----- nvinfo : EIATTR_CUDA_API_VERSION
	.align		4
        /*0000*/ 	.byte	0x04, 0x37
        /*0002*/ 	.short	(.L_17 - .L_16)
.L_16:
        /*0004*/ 	.word	0x00000082


	//----- nvinfo : EIATTR_KPARAM_INFO
	.align		4
.L_17:
        /*0008*/ 	.byte	0x04, 0x17
        /*000a*/ 	.short	(.L_19 - .L_18)
.L_18:
        /*000c*/ 	.word	0x00000000
        /*0010*/ 	.short	0x0007
        /*0012*/ 	.short	0x0028
        /*0014*/ 	.byte	0x00, 0xf5, 0x21, 0x00


	//----- nvinfo : EIATTR_KPARAM_INFO
	.align		4
.L_19:
        /*0018*/ 	.byte	0x04, 0x17
        /*001a*/ 	.short	(.L_21 - .L_20)
.L_20:
        /*001c*/ 	.word	0x00000000
        /*0020*/ 	.short	0x0006
        /*0022*/ 	.short	0x0020
        /*0024*/ 	.byte	0x00, 0xf0, 0x11, 0x00


	//----- nvinfo : EIATTR_KPARAM_INFO
	.align		4
.L_21:
        /*0028*/ 	.byte	0x04, 0x17
        /*002a*/ 	.short	(.L_23 - .L_22)
.L_22:
        /*002c*/ 	.word	0x00000000
        /*0030*/ 	.short	0x0005
        /*0032*/ 	.short	0x001c
        /*0034*/ 	.byte	0x00, 0xf0, 0x11, 0x00


	//----- nvinfo : EIATTR_KPARAM_INFO
	.align		4
.L_23:
        /*0038*/ 	.byte	0x04, 0x17
        /*003a*/ 	.short	(.L_25 - .L_24)
.L_24:
        /*003c*/ 	.word	0x00000000
        /*0040*/ 	.short	0x0004
        /*0042*/ 	.short	0x0018
        /*0044*/ 	.byte	0x00, 0xf0, 0x11, 0x00


	//----- nvinfo : EIATTR_KPARAM_INFO
	.align		4
.L_25:
        /*0048*/ 	.byte	0x04, 0x17
        /*004a*/ 	.short	(.L_27 - .L_26)
.L_26:
        /*004c*/ 	.word	0x00000000
        /*0050*/ 	.short	0x0003
        /*0052*/ 	.short	0x0014
        /*0054*/ 	.byte	0x00, 0xf0, 0x11, 0x00


	//----- nvinfo : EIATTR_KPARAM_INFO
	.align		4
.L_27:
        /*0058*/ 	.byte	0x04, 0x17
        /*005a*/ 	.short	(.L_29 - .L_28)
.L_28:
        /*005c*/ 	.word	0x00000000
        /*0060*/ 	.short	0x0002
        /*0062*/ 	.short	0x0010
        /*0064*/ 	.byte	0x00, 0xf0, 0x11, 0x00


	//----- nvinfo : EIATTR_KPARAM_INFO
	.align		4
.L_29:
        /*0068*/ 	.byte	0x04, 0x17
        /*006a*/ 	.short	(.L_31 - .L_30)
.L_30:
        /*006c*/ 	.word	0x00000000
        /*0070*/ 	.short	0x0001
        /*0072*/ 	.short	0x0008
        /*0074*/ 	.byte	0x00, 0xf5, 0x21, 0x00


	//----- nvinfo : EIATTR_KPARAM_INFO
	.align		4
.L_31:
        /*0078*/ 	.byte	0x04, 0x17
        /*007a*/ 	.short	(.L_33 - .L_32)
.L_32:
        /*007c*/ 	.word	0x00000000
        /*0080*/ 	.short	0x0000
        /*0082*/ 	.short	0x0000
        /*0084*/ 	.byte	0x00, 0xf5, 0x21, 0x00


	//----- nvinfo : EIATTR_SPARSE_MMA_MASK
	.align		4
.L_33:
        /*0088*/ 	.byte	0x03, 0x50
        /*008a*/ 	.short	0x0000


	//----- nvinfo : EIATTR_MAXREG_COUNT
	.align		4
        /*008c*/ 	.byte	0x03, 0x1b
        /*008e*/ 	.short	0x00ff


	//----- nvinfo : EIATTR_NUM_BARRIERS
	.align		4
        /*0090*/ 	.byte	0x02, 0x4c
        /*0092*/ 	.byte	0x01
	.zero		1


	//----- nvinfo : EIATTR_MERCURY_ISA_VERSION
	.align		4
        /*0094*/ 	.byte	0x03, 0x5f
        /*0096*/ 	.short	0x0101


	//----- nvinfo : EIATTR_VRC_CTA_INIT_COUNT
	.align		4
        /*0098*/ 	.byte	0x02, 0x4a
	.zero		1
	.zero		1


	//----- nvinfo : EIATTR_EXIT_INSTR_OFFSETS
	.align		4
        /*009c*/ 	.byte	0x04, 0x1c
        /*009e*/ 	.short	(.L_35 - .L_34)


	//   ....[0]....
.L_34:
        /*00a0*/ 	.word	0x00000040


	//   ....[1]....
        /*00a4*/ 	.word	0x00000090


	//   ....[2]....
        /*00a8*/ 	.word	0x00000200


	//   ....[3]....
        /*00ac*/ 	.word	0x000010f0


	//----- nvinfo : EIATTR_CRS_STACK_SIZE
	.align		4
.L_35:
        /*00b0*/ 	.byte	0x04, 0x1e
        /*00b2*/ 	.short	(.L_37 - .L_36)
.L_36:
        /*00b4*/ 	.word	0x00000000


	//----- nvinfo : EIATTR_CBANK_PARAM_SIZE
	.align		4
.L_37:
        /*00b8*/ 	.byte	0x03, 0x19
        /*00ba*/ 	.short	0x0030


	//----- nvinfo : EIATTR_PARAM_CBANK
	.align		4
        /*00bc*/ 	.byte	0x04, 0x0a
        /*00be*/ 	.short	(.L_39 - .L_38)
	.align		4
.L_38:
        /*00c0*/ 	.word	index@(.nv.constant0.sama_many_series_one_param_f32)
        /*00c4*/ 	.short	0x0380
        /*00c6*/ 	.short	0x0030


	//----- nvinfo : EIATTR_SW_WAR
	.align		4
.L_39:
        /*00c8*/ 	.byte	0x04, 0x36
        /*00ca*/ 	.short	(.L_41 - .L_40)
.L_40:
        /*00cc*/ 	.word	0x00000008
.L_41:


//--------------------- .nv.info.sama_batch_f32   --------------------------
	.section	.nv.info.sama_batch_f32,"",@"SHT_CUDA_INFO"
	.sectionflags	@""
	.align	4


	//----- nvinfo : EIATTR_CUDA_API_VERSION
	.align		4
        /*0000*/ 	.byte	0x04, 0x37
        /*0002*/ 	.short	(.L_43 - .L_42)
.L_42:
        /*0004*/ 	.word	0x00000082


	//----- nvinfo : EIATTR_KPARAM_INFO
	.align		4
.L_43:
        /*0008*/ 	.byte	0x04, 0x17
        /*000a*/ 	.short	(.L_45 - .L_44)
.L_44:
        /*000c*/ 	.word	0x00000000
        /*0010*/ 	.short	0x0007
        /*0012*/ 	.short	0x0030
        /*0014*/ 	.byte	0x00, 0xf5, 0x21, 0x00


	//----- nvinfo : EIATTR_KPARAM_INFO
	.align		4
.L_45:
        /*0018*/ 	.byte	0x04, 0x17
        /*001a*/ 	.short	(.L_47 - .L_46)
.L_46:
        /*001c*/ 	.word	0x00000000
        /*0020*/ 	.short	0x0006
        /*0022*/ 	.short	0x002c
        /*0024*/ 	.byte	0x00, 0xf0, 0x11, 0x00


	//----- nvinfo : EIATTR_KPARAM_INFO
	.align		4
.L_47:
        /*0028*/ 	.byte	0x04, 0x17
        /*002a*/ 	.short	(.L_49 - .L_48)
.L_48:
        /*002c*/ 	.word	0x00000000
        /*0030*/ 	.short	0x0005
        /*0032*/ 	.short	0x0028
        /*0034*/ 	.byte	0x00, 0xf0, 0x11, 0x00


	//----- nvinfo : EIATTR_KPARAM_INFO
	.align		4
.L_49:
        /*0038*/ 	.byte	0x04, 0x17
        /*003a*/ 	.short	(.L_51 - .L_50)
.L_50:
        /*003c*/ 	.word	0x00000000
        /*0040*/ 	.short	0x0004
        /*0042*/ 	.short	0x0020
        /*0044*/ 	.byte	0x00, 0xf5, 0x21, 0x00


	//----- nvinfo : EIATTR_KPARAM_INFO
	.align		4
.L_51:
        /*0048*/ 	.byte	0x04, 0x17
        /*004a*/ 	.short	(.L_53 - .L_52)
.L_52:
        /*004c*/ 	.word	0x00000000
        /*0050*/ 	.short	0x0003
        /*0052*/ 	.short	0x0018
        /*0054*/ 	.byte	0x00, 0xf5, 0x21, 0x00


	//----- nvinfo : EIATTR_KPARAM_INFO
	.align		4
.L_53:
        /*0058*/ 	.byte	0x04, 0x17
        /*005a*/ 	.short	(.L_55 - .L_54)
.L_54:
        /*005c*/ 	.word	0x00000000
        /*0060*/ 	.short	0x0002
        /*0062*/ 	.short	0x0010
        /*0064*/ 	.byte	0x00, 0xf5, 0x21, 0x00


	//----- nvinfo : EIATTR_KPARAM_INFO
	.align		4
.L_55:
        /*0068*/ 	.byte	0x04, 0x17
        /*006a*/ 	.short	(.L_57 - .L_56)
.L_56:
        /*006c*/ 	.word	0x00000000
        /*0070*/ 	.short	0x0001
        /*0072*/ 	.short	0x0008
        /*0074*/ 	.byte	0x00, 0xf5, 0x21, 0x00


	//----- nvinfo : EIATTR_KPARAM_INFO
	.align		4
.L_57:
        /*0078*/ 	.byte	0x04, 0x17
        /*007a*/ 	.short	(.L_59 - .L_58)
.L_58:
        /*007c*/ 	.word	0x00000000
        /*0080*/ 	.short	0x0000
        /*0082*/ 	.short	0x0000
        /*0084*/ 	.byte	0x00, 0xf5, 0x21, 0x00


	//----- nvinfo : EIATTR_SPARSE_MMA_MASK
	.align		4
.L_59:
        /*0088*/ 	.byte	0x03, 0x50
        /*008a*/ 	.short	0x0000


	//----- nvinfo : EIATTR_MAXREG_COUNT
	.align		4
        /*008c*/ 	.byte	0x03, 0x1b
        /*008e*/ 	.short	0x00ff


	//----- nvinfo : EIATTR_NUM_BARRIERS
	.align		4
        /*0090*/ 	.byte	0x02, 0x4c
        /*0092*/ 	.byte	0x01
	.zero		1


	//----- nvinfo : EIATTR_MERCURY_ISA_VERSION
	.align		4
        /*0094*/ 	.byte	0x03, 0x5f
        /*0096*/ 	.short	0x0101


	//----- nvinfo : EIATTR_VRC_CTA_INIT_COUNT
	.align		4
        /*0098*/ 	.byte	0x02, 0x4a
	.zero		1
	.zero		1


	//----- nvinfo : EIATTR_EXIT_INSTR_OFFSETS
	.align		4
        /*009c*/ 	.byte	0x04, 0x1c
        /*009e*/ 	.short	(.L_61 - .L_60)


	//   ....[0]....
.L_60:
        /*00a0*/ 	.word	0x00000040


	//   ....[1]....
        /*00a4*/ 	.word	0x00000100


	//   ....[2]....
        /*00a8*/ 	.word	0x00000270


	//   ....[3]....
        /*00ac*/ 	.word	0x00000e40


	//----- nvinfo : EIATTR_CRS_STACK_SIZE
	.align		4
.L_61:
        /*00b0*/ 	.byte	0x04, 0x1e
        /*00b2*/ 	.short	(.L_63 - .L_62)
.L_62:
        /*00b4*/ 	.word	0x00000000


	//----- nvinfo : EIATTR_CBANK_PARAM_SIZE
	.align		4
.L_63:
        /*00b8*/ 	.byte	0x03, 0x19
        /*00ba*/ 	.short	0x0038


	//----- nvinfo : EIATTR_PARAM_CBANK
	.align		4
        /*00bc*/ 	.byte	0x04, 0x0a
        /*00be*/ 	.short	(.L_65 - .L_64)
	.align		4
.L_64:
        /*00c0*/ 	.word	index@(.nv.constant0.sama_batch_f32)
        /*00c4*/ 	.short	0x0380
        /*00c6*/ 	.short	0x0038


	//----- nvinfo : EIATTR_SW_WAR
	.align		4
.L_65:
        /*00c8*/ 	.byte	0x04, 0x36
        /*00ca*/ 	.short	(.L_67 - .L_66)
.L_66:
        /*00cc*/ 	.word	0x00000008
.L_67:


//--------------------- .nv.callgraph             --------------------------
	.section	.nv.callgraph,"",@"SHT_CUDA_CALLGRAPH"
	.align	4
	.sectionentsize	8
	.align		4
        /*0000*/ 	.word	0x00000000
	.align		4
        /*0004*/ 	.word	0xffffffff
	.align		4
        /*0008*/ 	.word	0x00000000
	.align		4
        /*000c*/ 	.word	0xfffffffe
	.align		4
        /*0010*/ 	.word	0x00000000
	.align		4
        /*0014*/ 	.word	0xfffffffd
	.align		4
        /*0018*/ 	.word	0x00000000
	.align		4
        /*001c*/ 	.word	0xfffffffc


//--------------------- .text.sama_many_series_one_param_f32 --------------------------
	.section	.text.sama_many_series_one_param_f32,"ax",@progbits
	.align	128
        .global         sama_many_series_one_param_f32
        .type           sama_many_series_one_param_f32,@function
        .size           sama_many_series_one_param_f32,(.L_x_40 - sama_many_series_one_param_f32)
        .other          sama_many_series_one_param_f32,@"STO_CUDA_ENTRY STV_DEFAULT"
sama_many_series_one_param_f32:
.text.sama_many_series_one_param_f32:
[----:B------:R-:W-:Y:S01]  /*0000*/  LDC R1, c[0x0][0x37c] ;  /* 0x0000df00ff017b82 */ /* 0x000fe20000000800 */
[----:B------:R-:W0:Y:S01]  /*0010*/  S2R R24, SR_CTAID.X ;  /* 0x0000000000187919 */ /* 0x000e220000002500 */
[----:B------:R-:W0:Y:S02]  /*0020*/  LDCU UR4, c[0x0][0x39c] ;  /* 0x00007380ff0477ac */ /* 0x000e240008000800 */
[----:B0-----:R-:W-:-:S13]  /*0030*/  ISETP.GE.AND P0, PT, R24, UR4, PT ;  /* 0x0000000418007c0c */ /* 0x001fda000bf06270 */
[----:B------:R-:W-:Y:S05]  /*0040*/  @P0 EXIT ;  /* 0x000000000000094d */ /* 0x000fea0003800000 */
[----:B------:R-:W0:Y:S08]  /*0050*/  LDC R6, c[0x0][0x3a0] ;  /* 0x0000e800ff067b82 */ /* 0x000e300000000800 */
[----:B------:R-:W1:Y:S01]  /*0060*/  LDC R22, c[0x0][0x390] ;  /* 0x0000e400ff167b82 */ /* 0x000e620000000800 */
[----:B0-----:R-:W-:-:S04]  /*0070*/  ISETP.GE.AND P0, PT, R6, 0x1, PT ;  /* 0x000000010600780c */ /* 0x001fc80003f06270 */
[----:B-1----:R-:W-:-:S13]  /*0080*/  ISETP.LT.OR P0, PT, R22, RZ, !P0 ;  /* 0x000000ff1600720c */ /* 0x002fda0004701670 */
[----:B------:R-:W-:Y:S05]  /*0090*/  @P0 EXIT ;  /* 0x000000000000094d */ /* 0x000fea0003800000 */
[----:B------:R-:W0:Y:S01]  /*00a0*/  LDC.64 R2, c[0x0][0x388] ;  /* 0x0000e200ff027b82 */ /* 0x000e220000000a00 */
[----:B------:R-:W1:Y:S01]  /*00b0*/  LDCU.64 UR10, c[0x0][0x358] ;  /* 0x00006b00ff0a77ac */ /* 0x000e620008000a00 */
[----:B0-----:R-:W-:-:S06]  /*00c0*/  IMAD.WIDE.U32 R2, R24, 0x4, R2 ;  /* 0x0000000418027825 */ /* 0x001fcc00078e0002 */
[----:B-1----:R-:W2:Y:S01]  /*00d0*/  LDG.E.CONSTANT R2, desc[UR10][R2.64] ;  /* 0x0000000a02027981 */ /* 0x002ea2000c1e9900 */
[----:B------:R-:W-:Y:S01]  /*00e0*/  BSSY.RECONVERGENT B0, `(.L_x_0) ;  /* 0x0000010000007945 */ /* 0x000fe20003800200 */
[----:B------:R-:W0:Y:S02]  /*00f0*/  S2R R7, SR_TID.X ;  /* 0x0000000000077919 */ /* 0x000e240000002100 */
[----:B0-----:R-:W-:Y:S02]  /*0100*/  ISETP.GE.U32.AND P1, PT, R7, R6, PT ;  /* 0x000000060700720c */ /* 0x001fe40003f26070 */
[----:B--2---:R-:W-:-:S13]  /*0110*/  R2UR UR5, R2 ;  /* 0x00000000020572ca */ /* 0x004fda00000e0000 */
[----:B------:R-:W-:-:S04]  /*0120*/  ISETP.LE.AND P0, PT, R6, UR5, PT ;  /* 0x0000000506007c0c */ /* 0x000fc8000bf03270 */
[----:B------:R-:W-:Y:S01]  /*0130*/  ISETP.NE.OR P0, PT, R7, RZ, P0 ;  /* 0x000000ff0700720c */ /* 0x000fe20000705670 */
[----:B------:R-:W-:-:S12]  /*0140*/  @P1 BRA `(.L_x_1) ;  /* 0x0000000000241947 */ /* 0x000fd80003800000 */
[----:B------:R-:W0:Y:S01]  /*0150*/  LDC R0, c[0x0][0x360] ;  /* 0x0000d800ff007b82 */ /* 0x000e220000000800 */
[----:B------:R-:W-:-:S07]  /*0160*/  IMAD.MOV.U32 R9, RZ, RZ, 0x7fc00000 ;  /* 0x7fc00000ff097424 */ /* 0x000fce00078e00ff */
[----:B------:R-:W1:Y:S02]  /*0170*/  LDC.64 R4, c[0x0][0x3a8] ;  /* 0x0000ea00ff047b82 */ /* 0x000e640000000a00 */
.L_x_2:
[----:B--2---:R-:W-:Y:S02]  /*0180*/  IMAD R3, R7, UR4, R24 ;  /* 0x0000000407037c24 */ /* 0x004fe4000f8e0218 */
[----:B0-----:R-:W-:Y:S02]  /*0190*/  IMAD.IADD R7, R0, 0x1, R7 ;  /* 0x0000000100077824 */ /* 0x001fe400078e0207 */
[----:B-1----:R-:W-:-:S03]  /*01a0*/  IMAD.WIDE R2, R3, 0x4, R4 ;  /* 0x0000000403027825 */ /* 0x002fc600078e0204 */
[----:B------:R-:W-:Y:S02]  /*01b0*/  ISETP.GE.AND P1, PT, R7, R6, PT ;  /* 0x000000060700720c */ /* 0x000fe40003f26270 */
[----:B------:R2:W-:Y:S11]  /*01c0*/  STG.E desc[UR10][R2.64], R9 ;  /* 0x0000000902007986 */ /* 0x0005f6000c10190a */
[----:B------:R-:W-:Y:S05]  /*01d0*/  @!P1 BRA `(.L_x_2) ;  /* 0xfffffffc00e89947 */ /* 0x000fea000383ffff */
.L_x_1:
[----:B------:R-:W-:Y:S05]  /*01e0*/  BSYNC.RECONVERGENT B0 ;  /* 0x0000000000007941 */ /* 0x000fea0003800200 */
.L_x_0:
[----:B------:R-:W-:Y:S06]  /*01f0*/  BAR.SYNC.DEFER_BLOCKING 0x0 ;  /* 0x0000000000007b1d */ /* 0x000fec0000010000 */
[----:B------:R-:W-:Y:S05]  /*0200*/  @P0 EXIT ;  /* 0x000000000000094d */ /* 0x000fea0003800000 */
[----:B------:R-:W-:Y:S01]  /*0210*/  IADD3 R22, PT, PT, -R22, UR5, RZ ;  /* 0x0000000516167c10 */ /* 0x000fe2000fffe1ff */
[----:B------:R-:W-:Y:S01]  /*0220*/  UIADD3 UR9, UPT, UPT, UR5, 0x1, URZ ;  /* 0x0000000105097890 */ /* 0x000fe2000fffe0ff */
[----:B------:R-:W-:Y:S01]  /*0230*/  PRMT R21, RZ, 0x7610, R21 ;  /* 0x00007610ff157816 */ /* 0x000fe20000000015 */
[----:B------:R-:W-:Y:S01]  /*0240*/  UMOV UR6, 0x7fc00000 ;  /* 0x7fc0000000067882 */ /* 0x000fe20000000000 */
[----:B------:R-:W-:Y:S01]  /*0250*/  PRMT R20, RZ, 0x7610, R20 ;  /* 0x00007610ff147816 */ /* 0x000fe20000000014 */
[----:B------:R-:W-:-:S08]  /*0260*/  UMOV UR4, URZ ;  /* 0x000000ff00047c82 */ /* 0x000fd00008000000 */
.L_x_10:
[----:B0-----:R-:W0:Y:S08]  /*0270*/  LDC R13, c[0x0][0x39c] ;  /* 0x0000e700ff0d7b82 */ /* 0x001e300000000800 */
[----:B------:R-:W2:Y:S01]  /*0280*/  LDC.64 R14, c[0x0][0x380] ;  /* 0x0000e000ff0e7b82 */ /* 0x000ea20000000a00 */
[----:B0-----:R-:W-:-:S04]  /*0290*/  IMAD R12, R13, UR5, R24 ;  /* 0x000000050d0c7c24 */ /* 0x001fc8000f8e0218 */
[----:B--2---:R-:W-:-:S06]  /*02a0*/  IMAD.WIDE R2, R12, 0x4, R14 ;  /* 0x000000040c027825 */ /* 0x004fcc00078e020e */
[----:B------:R-:W2:Y:S01]  /*02b0*/  LDG.E.CONSTANT R2, desc[UR10][R2.64] ;  /* 0x0000000a02027981 */ /* 0x000ea2000c1e9900 */
[----:B------:R-:W-:Y:S01]  /*02c0*/  UIADD3 UR8, UPT, UPT, UR9, UR4, URZ ;  /* 0x0000000409087290 */ /* 0x000fe2000fffe0ff */
[----:B------:R-:W-:Y:S01]  /*02d0*/  IMAD.MOV.U32 R5, RZ, RZ, 0x7fc00000 ;  /* 0x7fc00000ff057424 */ /* 0x000fe200078e00ff */
[----:B--2---:R-:W-:-:S13]  /*02e0*/  R2UR UR7, R2 ;  /* 0x00000000020772ca */ /* 0x004fda00000e0000 */
[----:B------:R-:W-:-:S05]  /*02f0*/  IMAD.U32 R0, RZ, RZ, UR7 ;  /* 0x00000007ff007e24 */ /* 0x000fca000f8e00ff */
[----:B------:R-:W-:-:S13]  /*0300*/  FSETP.NE.AND P0, PT, |R0|, +INF , PT ;  /* 0x7f8000000000780b */ /* 0x000fda0003f05200 */
[----:B------:R-:W-:Y:S05]  /*0310*/  @!P0 BRA `(.L_x_3) ;  /* 0x0000000c004c8947 */ /* 0x000fea0003800000 */
[----:B------:R-:W0:Y:S01]  /*0320*/  LDCU UR12, c[0x0][0x390] ;  /* 0x00007200ff0c77ac */ /* 0x000e220008000800 */
[----:B------:R-:W-:Y:S02]  /*0330*/  IMAD.MOV.U32 R28, RZ, RZ, 0x7f800000 ;  /* 0x7f800000ff1c7424 */ /* 0x000fe400078e00ff */
[----:B------:R-:W-:Y:S02]  /*0340*/  IMAD.MOV.U32 R26, RZ, RZ, -0x800000 ;  /* 0xff800000ff1a7424 */ /* 0x000fe400078e00ff */
[----:B0-----:R-:W-:-:S04]  /*0350*/  IMAD.U32 R0, RZ, RZ, UR12 ;  /* 0x0000000cff007e24 */ /* 0x001fc8000f8e00ff */
[----:B------:R-:W-:-:S05]  /*0360*/  IMAD.MOV R10, RZ, RZ, -R0 ;  /* 0x000000ffff0a7224 */ /* 0x000fca00078e0a00 */
[----:B------:R-:W-:-:S04]  /*0370*/  VIADDMNMX R10, R10, UR5, RZ, !PT ;  /* 0x000000050a0a7c46 */ /* 0x000fc8000f8001ff */
[----:B------:R-:W-:-:S13]  /*0380*/  ISETP.GT.AND P0, PT, R10, UR5, PT ;  /* 0x000000050a007c0c */ /* 0x000fda000bf04270 */
[----:B------:R-:W-:Y:S05]  /*0390*/  @P0 BRA `(.L_x_4) ;  /* 0x0000000800a40947 */ /* 0x000fea0003800000 */
[----:B------:R-:W-:Y:S01]  /*03a0*/  VIADDMNMX R11, R22, UR4, RZ, !PT ;  /* 0x00000004160b7c46 */ /* 0x000fe2000f8001ff */
[----:B------:R-:W-:Y:S02]  /*03b0*/  IMAD.MOV.U32 R26, RZ, RZ, -0x800000 ;  /* 0xff800000ff1a7424 */ /* 0x000fe400078e00ff */
[----:B------:R-:W-:Y:S01]  /*03c0*/  IMAD.MOV.U32 R28, RZ, RZ, 0x7f800000 ;  /* 0x7f800000ff1c7424 */ /* 0x000fe200078e00ff */
[C---:B------:R-:W-:Y:S02]  /*03d0*/  IADD3 R0, PT, PT, -R11.reuse, UR5, RZ ;  /* 0x000000050b007c10 */ /* 0x040fe4000fffe1ff */
[----:B------:R-:W-:Y:S02]  /*03e0*/  IADD3 R2, PT, PT, -R11, UR8, RZ ;  /* 0x000000080b027c10 */ /* 0x000fe4000fffe1ff */
[----:B------:R-:W-:Y:S02]  /*03f0*/  ISETP.GE.U32.AND P1, PT, R0, 0x7, PT ;  /* 0x000000070000780c */ /* 0x000fe40003f26070 */
[----:B------:R-:W-:-:S11]  /*0400*/  LOP3.LUT P0, RZ, R2, 0x7, RZ, 0xc0, !PT ;  /* 0x0000000702ff7812 */ /* 0x000fd6000780c0ff */
[----:B------:R-:W-:Y:S05]  /*0410*/  @!P1 BRA `(.L_x_5) ;  /* 0x0000000400609947 */ /* 0x000fea0003800000 */
[----:B------:R-:W-:Y:S01]  /*0420*/  IADD3 R8, PT, PT, -R11, UR8, RZ ;  /* 0x000000080b087c10 */ /* 0x000fe2000fffe1ff */
[C---:B------:R-:W-:Y:S02]  /*0430*/  IMAD R3, R10.reuse, R13, R13 ;  /* 0x0000000d0a037224 */ /* 0x040fe400078e020d */
[----:B------:R-:W-:Y:S01]  /*0440*/  VIADD R0, R10, 0x6 ;  /* 0x000000060a007836 */ /* 0x000fe20000000000 */
[----:B------:R-:W-:Y:S01]  /*0450*/  LOP3.LUT R16, R8, 0xfffffff8, RZ, 0xc0, !PT ;  /* 0xfffffff808107812 */ /* 0x000fe200078ec0ff */
[C---:B------:R-:W-:Y:S02]  /*0460*/  VIADD R7, R10.reuse, 0x2 ;  /* 0x000000020a077836 */ /* 0x040fe40000000000 */
[C---:B------:R-:W-:Y:S02]  /*0470*/  VIADD R6, R10.reuse, 0x3 ;  /* 0x000000030a067836 */ /* 0x040fe40000000000 */
[C---:B------:R-:W-:Y:S02]  /*0480*/  VIADD R5, R10.reuse, 0x4 ;  /* 0x000000040a057836 */ /* 0x040fe40000000000 */
[----:B------:R-:W-:-:S02]  /*0490*/  VIADD R4, R10, 0x5 ;  /* 0x000000050a047836 */ /* 0x000fc40000000000 */
[----:B------:R-:W-:Y:S02]  /*04a0*/  VIADD R2, R10, 0x7 ;  /* 0x000000070a027836 */ /* 0x000fe40000000000 */
[--C-:B------:R-:W-:Y:S02]  /*04b0*/  IMAD.IADD R8, R3, 0x1, R24.reuse ;  /* 0x0000000103087824 */ /* 0x100fe400078e0218 */
[-CC-:B------:R-:W-:Y:S02]  /*04c0*/  IMAD R3, R0, R13.reuse, R24.reuse ;  /* 0x0000000d00037224 */ /* 0x180fe400078e0218 */
[----:B------:R-:W-:Y:S02]  /*04d0*/  IMAD R9, R10, R13, R24 ;  /* 0x0000000d0a097224 */ /* 0x000fe400078e0218 */
[----:B------:R-:W-:Y:S02]  /*04e0*/  IMAD.MOV.U32 R26, RZ, RZ, -0x800000 ;  /* 0xff800000ff1a7424 */ /* 0x000fe400078e00ff */
[----:B------:R-:W-:-:S02]  /*04f0*/  IMAD.MOV.U32 R28, RZ, RZ, 0x7f800000 ;  /* 0x7f800000ff1c7424 */ /* 0x000fc400078e00ff */
[-CC-:B------:R-:W-:Y:S02]  /*0500*/  IMAD R7, R7, R13.reuse, R24.reuse ;  /* 0x0000000d07077224 */ /* 0x180fe400078e0218 */
[-CC-:B------:R-:W-:Y:S02]  /*0510*/  IMAD R6, R6, R13.reuse, R24.reuse ;  /* 0x0000000d06067224 */ /* 0x180fe400078e0218 */
[-CC-:B------:R-:W-:Y:S02]  /*0520*/  IMAD R5, R5, R13.reuse, R24.reuse ;  /* 0x0000000d05057224 */ /* 0x180fe400078e0218 */
[-CC-:B------:R-:W-:Y:S02]  /*0530*/  IMAD R4, R4, R13.reuse, R24.reuse ;  /* 0x0000000d04047224 */ /* 0x180fe400078e0218 */
[----:B------:R-:W-:Y:S02]  /*0540*/  IMAD R2, R2, R13, R24 ;  /* 0x0000000d02027224 */ /* 0x000fe400078e0218 */
[----:B------:R-:W-:-:S07]  /*0550*/  IMAD.MOV R0, RZ, RZ, -R16 ;  /* 0x000000ffff007224 */ /* 0x000fce00078e0a10 */
.L_x_6:
[----:B------:R-:W-:-:S05]  /*0560*/  IMAD.WIDE.U32 R16, R9, 0x4, R14 ;  /* 0x0000000409107825 */ /* 0x000fca00078e000e */
[----:B------:R0:W2:Y:S01]  /*0570*/  LDG.E.CONSTANT R27, desc[UR10][R16.64] ;  /* 0x0000000a101b7981 */ /* 0x0000a2000c1e9900 */
[----:B------:R-:W-:-:S06]  /*0580*/  IMAD.WIDE.U32 R18, R8, 0x4, R14 ;  /* 0x0000000408127825 */ /* 0x000fcc00078e000e */
[----:B------:R-:W3:Y:S01]  /*0590*/  LDG.E.CONSTANT R19, desc[UR10][R18.64] ;  /* 0x0000000a12137981 */ /* 0x000ee2000c1e9900 */
[----:B0-----:R-:W-:-:S05]  /*05a0*/  IMAD.WIDE.U32 R16, R7, 0x4, R14 ;  /* 0x0000000407107825 */ /* 0x001fca00078e000e */
[----:B------:R0:W4:Y:S02]  /*05b0*/  LDG.E.CONSTANT R23, desc[UR10][R16.64] ;  /* 0x0000000a10177981 */ /* 0x000124000c1e9900 */
[----:B0-----:R-:W-:-:S05]  /*05c0*/  IMAD.WIDE.U32 R16, R6, 0x4, R14 ;  /* 0x0000000406107825 */ /* 0x001fca00078e000e */
[----:B------:R0:W5:Y:S02]  /*05d0*/  LDG.E.CONSTANT R25, desc[UR10][R16.64] ;  /* 0x0000000a10197981 */ /* 0x000164000c1e9900 */
[----:B0-----:R-:W-:Y:S01]  /*05e0*/  IMAD.WIDE.U32 R16, R5, 0x4, R14 ;  /* 0x0000000405107825 */ /* 0x001fe200078e000e */
[C---:B--2---:R-:W-:Y:S02]  /*05f0*/  FSETP.NE.AND P3, PT, |R27|.reuse, +INF , PT ;  /* 0x7f8000001b00780b */ /* 0x044fe40003f65200 */
[C---:B------:R-:W-:Y:S02]  /*0600*/  FSETP.GT.AND P2, PT, R27.reuse, R26, PT ;  /* 0x0000001a1b00720b */ /* 0x040fe40003f44000 */
[----:B------:R-:W-:Y:S02]  /*0610*/  FSETP.GEU.AND P4, PT, R27, R28, PT ;  /* 0x0000001c1b00720b */ /* 0x000fe40003f8e000 */
[----:B---3--:R-:W-:-:S07]  /*0620*/  FSETP.NE.AND P1, PT, |R19|, +INF , PT ;  /* 0x7f8000001300780b */ /* 0x008fce0003f25200 */
[C---:B------:R-:W-:Y:S02]  /*0630*/  @P3 FSEL R26, R27.reuse, R26, P2 ;  /* 0x0000001a1b1a3208 */ /* 0x040fe40001000000 */
[----:B------:R-:W-:Y:S02]  /*0640*/  @P3 FSEL R28, R27, R28, !P4 ;  /* 0x0000001c1b1c3208 */ /* 0x000fe40006000000 */
[C---:B------:R-:W-:Y:S01]  /*0650*/  FSETP.GT.AND P3, PT, R19.reuse, R26, PT ;  /* 0x0000001a1300720b */ /* 0x040fe20003f64000 */
[----:B------:R0:W2:Y:S01]  /*0660*/  LDG.E.CONSTANT R27, desc[UR10][R16.64] ;  /* 0x0000000a101b7981 */ /* 0x0000a2000c1e9900 */
[C---:B------:R-:W-:Y:S02]  /*0670*/  FSETP.GEU.AND P4, PT, R19.reuse, R28, PT ;  /* 0x0000001c1300720b */ /* 0x040fe40003f8e000 */
[C---:B------:R-:W-:Y:S02]  /*0680*/  @P1 FSEL R26, R19.reuse, R26, P3 ;  /* 0x0000001a131a1208 */ /* 0x040fe40001800000 */
[----:B------:R-:W-:Y:S01]  /*0690*/  @P1 FSEL R28, R19, R28, !P4 ;  /* 0x0000001c131c1208 */ /* 0x000fe20006000000 */
[----:B------:R-:W-:Y:S01]  /*06a0*/  IMAD.WIDE.U32 R18, R4, 0x4, R14 ;  /* 0x0000000404127825 */ /* 0x000fe200078e000e */
[----:B----4-:R-:W-:-:S02]  /*06b0*/  FSETP.NE.AND P2, PT, |R23|, +INF , PT ;  /* 0x7f8000001700780b */ /* 0x010fc40003f45200 */
[----:B------:R-:W-:-:S03]  /*06c0*/  FSETP.GT.AND P3, PT, R23, R26, PT ;  /* 0x0000001a1700720b */ /* 0x000fc60003f64000 */
[----:B------:R-:W3:Y:S01]  /*06d0*/  LDG.E.CONSTANT R19, desc[UR10][R18.64] ;  /* 0x0000000a12137981 */ /* 0x000ee2000c1e9900 */
[----:B-----5:R-:W-:Y:S01]  /*06e0*/  FSETP.NE.AND P1, PT, |R25|, +INF , PT ;  /* 0x7f8000001900780b */ /* 0x020fe20003f25200 */
[----:B0-----:R-:W-:Y:S01]  /*06f0*/  IMAD.WIDE.U32 R16, R3, 0x4, R14 ;  /* 0x0000000403107825 */ /* 0x001fe200078e000e */
[----:B------:R-:W-:-:S05]  /*0700*/  FSETP.GEU.AND P4, PT, R23, R28, PT ;  /* 0x0000001c1700720b */ /* 0x000fca0003f8e000 */
[C---:B------:R-:W-:Y:S02]  /*0710*/  @P2 FSEL R26, R23.reuse, R26, P3 ;  /* 0x0000001a171a2208 */ /* 0x040fe40001800000 */
[----:B------:R-:W-:Y:S02]  /*0720*/  @P2 FSEL R28, R23, R28, !P4 ;  /* 0x0000001c171c2208 */ /* 0x000fe40006000000 */
[----:B------:R0:W4:Y:S01]  /*0730*/  LDG.E.CONSTANT R23, desc[UR10][R16.64] ;  /* 0x0000000a10177981 */ /* 0x000122000c1e9900 */
[C---:B------:R-:W-:Y:S02]  /*0740*/  FSETP.GT.AND P2, PT, R25.reuse, R26, PT ;  /* 0x0000001a1900720b */ /* 0x040fe40003f44000 */
[C---:B------:R-:W-:Y:S02]  /*0750*/  FSETP.GEU.AND P3, PT, R25.reuse, R28, PT ;  /* 0x0000001c1900720b */ /* 0x040fe40003f6e000 */
[C---:B------:R-:W-:Y:S01]  /*0760*/  @P1 FSEL R26, R25.reuse, R26, P2 ;  /* 0x0000001a191a1208 */ /* 0x040fe20001000000 */
[----:B0-----:R-:W-:Y:S01]  /*0770*/  IMAD.WIDE.U32 R16, R2, 0x4, R14 ;  /* 0x0000000402107825 */ /* 0x001fe200078e000e */
[----:B------:R-:W-:-:S04]  /*0780*/  @P1 FSEL R28, R25, R28, !P3 ;  /* 0x0000001c191c1208 */ /* 0x000fc80005800000 */
[----:B------:R-:W5:Y:S01]  /*0790*/  LDG.E.CONSTANT R25, desc[UR10][R16.64] ;  /* 0x0000000a10197981 */ /* 0x000f62000c1e9900 */
[----:B------:R-:W-:Y:S02]  /*07a0*/  VIADD R0, R0, 0x8 ;  /* 0x0000000800007836 */ /* 0x000fe40000000000 */
[----:B------:R-:W-:Y:S02]  /*07b0*/  VIADD R10, R10, 0x8 ;  /* 0x000000080a0a7836 */ /* 0x000fe40000000000 */
[C---:B------:R-:W-:Y:S02]  /*07c0*/  IMAD R9, R13.reuse, 0x8, R9 ;  /* 0x000000080d097824 */ /* 0x040fe400078e0209 */
[C---:B------:R-:W-:Y:S02]  /*07d0*/  IMAD R8, R13.reuse, 0x8, R8 ;  /* 0x000000080d087824 */ /* 0x040fe400078e0208 */
[C---:B------:R-:W-:Y:S02]  /*07e0*/  IMAD R7, R13.reuse, 0x8, R7 ;  /* 0x000000080d077824 */ /* 0x040fe400078e0207 */
[----:B------:R-:W-:-:S02]  /*07f0*/  IMAD R6, R13, 0x8, R6 ;  /* 0x000000080d067824 */ /* 0x000fc400078e0206 */
[C---:B------:R-:W-:Y:S02]  /*0800*/  IMAD R5, R13.reuse, 0x8, R5 ;  /* 0x000000080d057824 */ /* 0x040fe400078e0205 */
[C---:B------:R-:W-:Y:S02]  /*0810*/  IMAD R4, R13.reuse, 0x8, R4 ;  /* 0x000000080d047824 */ /* 0x040fe400078e0204 */
[C---:B------:R-:W-:Y:S02]  /*0820*/  IMAD R3, R13.reuse, 0x8, R3 ;  /* 0x000000080d037824 */ /* 0x040fe400078e0203 */
[----:B------:R-:W-:Y:S01]  /*0830*/  IMAD R2, R13, 0x8, R2 ;  /* 0x000000080d027824 */ /* 0x000fe200078e0202 */
[C---:B--2---:R-:W-:Y:S02]  /*0840*/  FSETP.NE.AND P3, PT, |R27|.reuse, +INF , PT ;  /* 0x7f8000001b00780b */ /* 0x044fe40003f65200 */
[C---:B------:R-:W-:Y:S02]  /*0850*/  FSETP.GT.AND P2, PT, R27.reuse, R26, PT ;  /* 0x0000001a1b00720b */ /* 0x040fe40003f44000 */
[----:B------:R-:W-:-:S02]  /*0860*/  FSETP.GEU.AND P4, PT, R27, R28, PT ;  /* 0x0000001c1b00720b */ /* 0x000fc40003f8e000 */
[----:B---3--:R-:W-:-:S07]  /*0870*/  FSETP.NE.AND P1, PT, |R19|, +INF , PT ;  /* 0x7f8000001300780b */ /* 0x008fce0003f25200 */
[C---:B------:R-:W-:Y:S02]  /*0880*/  @P3 FSEL R26, R27.reuse, R26, P2 ;  /* 0x0000001a1b1a3208 */ /* 0x040fe40001000000 */
[----:B------:R-:W-:Y:S02]  /*0890*/  @P3 FSEL R28, R27, R28, !P4 ;  /* 0x0000001c1b1c3208 */ /* 0x000fe40006000000 */
[C---:B------:R-:W-:Y:S02]  /*08a0*/  FSETP.GT.AND P3, PT, R19.reuse, R26, PT ;  /* 0x0000001a1300720b */ /* 0x040fe40003f64000 */
[----:B------:R-:W-:Y:S02]  /*08b0*/  FSETP.GEU.AND P4, PT, R19, R28, PT ;  /* 0x0000001c1300720b */ /* 0x000fe40003f8e000 */
[----:B----4-:R-:W-:Y:S02]  /*08c0*/  FSETP.NE.AND P2, PT, |R23|, +INF , PT ;  /* 0x7f8000001700780b */ /* 0x010fe40003f45200 */
[----:B------:R-:W-:-:S02]  /*08d0*/  @P1 FSEL R26, R19, R26, P3 ;  /* 0x0000001a131a1208 */ /* 0x000fc40001800000 */
[----:B------:R-:W-:Y:S02]  /*08e0*/  @P1 FSEL R28, R19, R28, !P4 ;  /* 0x0000001c131c1208 */ /* 0x000fe40006000000 */
[C---:B------:R-:W-:Y:S02]  /*08f0*/  FSETP.GT.AND P3, PT, R23.reuse, R26, PT ;  /* 0x0000001a1700720b */ /* 0x040fe40003f64000 */
[----:B------:R-:W-:Y:S02]  /*0900*/  FSETP.GEU.AND P4, PT, R23, R28, PT ;  /* 0x0000001c1700720b */ /* 0x000fe40003f8e000 */
[----:B-----5:R-:W-:-:S03]  /*0910*/  FSETP.NE.AND P1, PT, |R25|, +INF , PT ;  /* 0x7f8000001900780b */ /* 0x020fc60003f25200 */
[C---:B------:R-:W-:Y:S02]  /*0920*/  @P2 FSEL R26, R23.reuse, R26, P3 ;  /* 0x0000001a171a2208 */ /* 0x040fe40001800000 */
[----:B------:R-:W-:Y:S02]  /*0930*/  @P2 FSEL R28, R23, R28, !P4 ;  /* 0x0000001c171c2208 */ /* 0x000fe40006000000 */
[C---:B------:R-:W-:Y:S02]  /*0940*/  FSETP.GT.AND P2, PT, R25.reuse, R26, PT ;  /* 0x0000001a1900720b */ /* 0x040fe40003f44000 */
[----:B------:R-:W-:-:S04]  /*0950*/  FSETP.GEU.AND P3, PT, R25, R28, PT ;  /* 0x0000001c1900720b */ /* 0x000fc80003f6e000 */
[C---:B------:R-:W-:Y:S02]  /*0960*/  @P1 FSEL R26, R25.reuse, R26, P2 ;  /* 0x0000001a191a1208 */ /* 0x040fe40001000000 */
[----:B------:R-:W-:Y:S02]  /*0970*/  @P1 FSEL R28, R25, R28, !P3 ;  /* 0x0000001c191c1208 */ /* 0x000fe40005800000 */
[----:B------:R-:W-:-:S13]  /*0980*/  ISETP.NE.AND P1, PT, R0, RZ, PT ;  /* 0x000000ff0000720c */ /* 0x000fda0003f25270 */
[----:B------:R-:W-:Y:S05]  /*0990*/  @P1 BRA `(.L_x_6) ;  /* 0xfffffff800f01947 */ /* 0x000fea000383ffff */
.L_x_5:
[----:B------:R-:W-:Y:S05]  /*09a0*/  @!P0 BRA `(.L_x_4) ;  /* 0x0000000400208947 */ /* 0x000fea0003800000 */
[----:B------:R-:W-:-:S05]  /*09b0*/  IMAD.MOV R0, RZ, RZ, -R11 ;  /* 0x000000ffff007224 */ /* 0x000fca00078e0a0b */
[----:B------:R-:W-:-:S04]  /*09c0*/  PRMT R0, R0, 0x7710, RZ ;  /* 0x0000771000007816 */ /* 0x000fc800000000ff */
[----:B------:R-:W-:-:S04]  /*09d0*/  IADD3 R2, PT, PT, R0, UR9, R20 ;  /* 0x0000000900027c10 */ /* 0x000fc8000fffe014 */
[----:B------:R-:W-:-:S04]  /*09e0*/  LOP3.LUT R2, R2, 0x7, RZ, 0xc0, !PT ;  /* 0x0000000702027812 */ /* 0x000fc800078ec0ff */
[C---:B------:R-:W-:Y:S01]  /*09f0*/  LOP3.LUT P0, RZ, R2.reuse, 0x3, RZ, 0xc0, !PT ;  /* 0x0000000302ff7812 */ /* 0x040fe2000780c0ff */
[----:B------:R-:W-:-:S05]  /*0a00*/  VIADD R3, R2, 0xffffffff ;  /* 0xffffffff02037836 */ /* 0x000fca0000000000 */
[----:B------:R-:W-:-:S13]  /*0a10*/  ISETP.GE.U32.AND P1, PT, R3, 0x3, PT ;  /* 0x000000030300780c */ /* 0x000fda0003f26070 */
[----:B------:R-:W-:Y:S05]  /*0a20*/  @!P1 BRA `(.L_x_7) ;  /* 0x0000000000849947 */ /* 0x000fea0003800000 */
[----:B------:R-:W-:-:S04]  /*0a30*/  IMAD R4, R10, R13, R24 ;  /* 0x0000000d0a047224 */ /* 0x000fc800078e0218 */
[----:B------:R-:W-:-:S04]  /*0a40*/  IMAD.WIDE.U32 R8, R4, 0x4, R14 ;  /* 0x0000000404087825 */ /* 0x000fc800078e000e */
[----:B------:R-:W-:Y:S02]  /*0a50*/  IMAD.IADD R4, R4, 0x1, R13 ;  /* 0x0000000104047824 */ /* 0x000fe400078e020d */
[----:B------:R-:W2:Y:S02]  /*0a60*/  LDG.E.CONSTANT R9, desc[UR10][R8.64] ;  /* 0x0000000a08097981 */ /* 0x000ea4000c1e9900 */
[----:B------:R-:W-:-:S04]  /*0a70*/  IMAD.WIDE.U32 R2, R4, 0x4, R14 ;  /* 0x0000000404027825 */ /* 0x000fc800078e000e */
[----:B------:R-:W-:Y:S02]  /*0a80*/  IMAD.IADD R6, R4, 0x1, R13 ;  /* 0x0000000104067824 */ /* 0x000fe400078e020d */
[----:B------:R-:W3:Y:S02]  /*0a90*/  LDG.E.CONSTANT R3, desc[UR10][R2.64] ;  /* 0x0000000a02037981 */ /* 0x000ee4000c1e9900 */
[----:B------:R-:W-:-:S04]  /*0aa0*/  IMAD.WIDE.U32 R4, R6, 0x4, R14 ;  /* 0x0000000406047825 */ /* 0x000fc800078e000e */
[----:B------:R-:W-:Y:S02]  /*0ab0*/  IMAD.IADD R7, R6, 0x1, R13 ;  /* 0x0000000106077824 */ /* 0x000fe400078e020d */
[----:B------:R-:W4:Y:S02]  /*0ac0*/  LDG.E.CONSTANT R5, desc[UR10][R4.64] ;  /* 0x0000000a04057981 */ /* 0x000f24000c1e9900 */
[----:B------:R-:W-:-:S06]  /*0ad0*/  IMAD.WIDE.U32 R6, R7, 0x4, R14 ;  /* 0x0000000407067825 */ /* 0x000fcc00078e000e */
[----:B------:R-:W5:Y:S01]  /*0ae0*/  LDG.E.CONSTANT R7, desc[UR10][R6.64] ;  /* 0x0000000a06077981 */ /* 0x000f62000c1e9900 */
[----:B------:R-:W-:Y:S01]  /*0af0*/  VIADD R10, R10, 0x4 ;  /* 0x000000040a0a7836 */ /* 0x000fe20000000000 */
[C---:B--2---:R-:W-:Y:S02]  /*0b00*/  FSETP.NE.AND P3, PT, |R9|.reuse, +INF , PT ;  /* 0x7f8000000900780b */ /* 0x044fe40003f65200 */
[C---:B------:R-:W-:Y:S02]  /*0b10*/  FSETP.GT.AND P2, PT, R9.reuse, R26, PT ;  /* 0x0000001a0900720b */ /* 0x040fe40003f44000 */
[----:B------:R-:W-:Y:S02]  /*0b20*/  FSETP.GEU.AND P4, PT, R9, R28, PT ;  /* 0x0000001c0900720b */ /* 0x000fe40003f8e000 */
[----:B---3--:R-:W-:-:S07]  /*0b30*/  FSETP.NE.AND P1, PT, |R3|, +INF , PT ;  /* 0x7f8000000300780b */ /* 0x008fce0003f25200 */
[C---:B------:R-:W-:Y:S02]  /*0b40*/  @P3 FSEL R26, R9.reuse, R26, P2 ;  /* 0x0000001a091a3208 */ /* 0x040fe40001000000 */
[----:B------:R-:W-:Y:S02]  /*0b50*/  @P3 FSEL R28, R9, R28, !P4 ;  /* 0x0000001c091c3208 */ /* 0x000fe40006000000 */
[----:B----4-:R-:W-:Y:S02]  /*0b60*/  FSETP.NE.AND P2, PT, |R5|, +INF , PT ;  /* 0x7f8000000500780b */ /* 0x010fe40003f45200 */
[C---:B------:R-:W-:Y:S02]  /*0b70*/  FSETP.GT.AND P3, PT, R3.reuse, R26, PT ;  /* 0x0000001a0300720b */ /* 0x040fe40003f64000 */
[C---:B------:R-:W-:Y:S02]  /*0b80*/  FSETP.GEU.AND P4, PT, R3.reuse, R28, PT ;  /* 0x0000001c0300720b */ /* 0x040fe40003f8e000 */
[----:B------:R-:W-:-:S02]  /*0b90*/  @P1 FSEL R26, R3, R26, P3 ;  /* 0x0000001a031a1208 */ /* 0x000fc40001800000 */
[----:B------:R-:W-:Y:S02]  /*0ba0*/  @P1 FSEL R28, R3, R28, !P4 ;  /* 0x0000001c031c1208 */ /* 0x000fe40006000000 */
[----:B-----5:R-:W-:Y:S02]  /*0bb0*/  FSETP.NE.AND P1, PT, |R7|, +INF , PT ;  /* 0x7f8000000700780b */ /* 0x020fe40003f25200 */
[C---:B------:R-:W-:Y:S02]  /*0bc0*/  FSETP.GT.AND P3, PT, R5.reuse, R26, PT ;  /* 0x0000001a0500720b */ /* 0x040fe40003f64000 */
[C---:B------:R-:W-:Y:S02]  /*0bd0*/  FSETP.GEU.AND P4, PT, R5.reuse, R28, PT ;  /* 0x0000001c0500720b */ /* 0x040fe40003f8e000 */
[C---:B------:R-:W-:Y:S02]  /*0be0*/  @P2 FSEL R26, R5.reuse, R26, P3 ;  /* 0x0000001a051a2208 */ /* 0x040fe40001800000 */
[----:B------:R-:W-:-:S02]  /*0bf0*/  @P2 FSEL R28, R5, R28, !P4 ;  /* 0x0000001c051c2208 */ /* 0x000fc40006000000 */
[C---:B------:R-:W-:Y:S02]  /*0c00*/  FSETP.GT.AND P2, PT, R7.reuse, R26, PT ;  /* 0x0000001a0700720b */ /* 0x040fe40003f44000 */
[C---:B------:R-:W-:Y:S02]  /*0c10*/  FSETP.GEU.AND P3, PT, R7.reuse, R28, PT ;  /* 0x0000001c0700720b */ /* 0x040fe40003f6e000 */
[C---:B------:R-:W-:Y:S02]  /*0c20*/  @P1 FSEL R26, R7.reuse, R26, P2 ;  /* 0x0000001a071a1208 */ /* 0x040fe40001000000 */
[----:B------:R-:W-:-:S09]  /*0c30*/  @P1 FSEL R28, R7, R28, !P3 ;  /* 0x0000001c071c1208 */ /* 0x000fd20005800000 */
.L_x_7:
[----:B------:R-:W-:Y:S05]  /*0c40*/  @!P0 BRA `(.L_x_4) ;  /* 0x0000000000788947 */ /* 0x000fea0003800000 */
[----:B------:R-:W-:-:S04]  /*0c50*/  IADD3 R0, PT, PT, R0, UR9, R21 ;  /* 0x0000000900007c10 */ /* 0x000fc8000fffe015 */
[C---:B------:R-:W-:Y:S02]  /*0c60*/  LOP3.LUT R2, R0.reuse, 0x3, RZ, 0xc0, !PT ;  /* 0x0000000300027812 */ /* 0x040fe400078ec0ff */
[----:B------:R-:W-:Y:S02]  /*0c70*/  LOP3.LUT R0, R0, 0x1, RZ, 0xc0, !PT ;  /* 0x0000000100007812 */ /* 0x000fe400078ec0ff */
[----:B------:R-:W-:Y:S02]  /*0c80*/  ISETP.NE.AND P1, PT, R2, 0x1, PT ;  /* 0x000000010200780c */ /* 0x000fe40003f25270 */
[----:B------:R-:W-:-:S11]  /*0c90*/  ISETP.NE.U32.AND P0, PT, R0, 0x1, PT ;  /* 0x000000010000780c */ /* 0x000fd60003f05070 */
[----:B------:R-:W-:-:S04]  /*0ca0*/  @P1 IMAD R4, R10, R13, R24 ;  /* 0x0000000d0a041224 */ /* 0x000fc800078e0218 */
[----:B------:R-:W-:-:S04]  /*0cb0*/  @P1 IMAD.WIDE.U32 R2, R4, 0x4, R14 ;  /* 0x0000000404021825 */ /* 0x000fc800078e000e */
[----:B------:R-:W-:Y:S02]  /*0cc0*/  @P1 IMAD.IADD R5, R4, 0x1, R13 ;  /* 0x0000000104051824 */ /* 0x000fe400078e020d */
[----:B------:R-:W2:Y:S01]  /*0cd0*/  @P1 LDG.E.CONSTANT R3, desc[UR10][R2.64] ;  /* 0x0000000a02031981 */ /* 0x000ea2000c1e9900 */
[----:B------:R-:W-:Y:S02]  /*0ce0*/  @P1 VIADD R10, R10, 0x2 ;  /* 0x000000020a0a1836 */ /* 0x000fe40000000000 */
[----:B------:R-:W-:-:S04]  /*0cf0*/  @P1 IMAD.WIDE.U32 R4, R5, 0x4, R14 ;  /* 0x0000000405041825 */ /* 0x000fc800078e000e */
[----:B------:R-:W-:Y:S02]  /*0d00*/  @!P0 IMAD R13, R10, R13, R24 ;  /* 0x0000000d0a0d8224 */ /* 0x000fe400078e0218 */
[----:B------:R-:W3:Y:S02]  /*0d10*/  @P1 LDG.E.CONSTANT R5, desc[UR10][R4.64] ;  /* 0x0000000a04051981 */ /* 0x000ee4000c1e9900 */
[----:B------:R-:W-:-:S06]  /*0d20*/  @!P0 IMAD.WIDE.U32 R14, R13, 0x4, R14 ;  /* 0x000000040d0e8825 */ /* 0x000fcc00078e000e */
[----:B------:R-:W4:Y:S01]  /*0d30*/  @!P0 LDG.E.CONSTANT R15, desc[UR10][R14.64] ;  /* 0x0000000a0e0f8981 */ /* 0x000f22000c1e9900 */
[C---:B--2---:R-:W-:Y:S02]  /*0d40*/  FSETP.NE.AND P5, PT, |R3|.reuse, +INF , P1 ;  /* 0x7f8000000300780b */ /* 0x044fe40000fa5200 */
[C---:B------:R-:W-:Y:S02]  /*0d50*/  @P1 FSETP.GT.AND P3, PT, R3.reuse, R26, PT ;  /* 0x0000001a0300120b */ /* 0x040fe40003f64000 */
[----:B------:R-:W-:Y:S02]  /*0d60*/  @P1 FSETP.GEU.AND P4, PT, R3, R28, PT ;  /* 0x0000001c0300120b */ /* 0x000fe40003f8e000 */
[----:B---3--:R-:W-:-:S07]  /*0d70*/  FSETP.NE.AND P2, PT, |R5|, +INF , P1 ;  /* 0x7f8000000500780b */ /* 0x008fce0000f45200 */
[C---:B------:R-:W-:Y:S02]  /*0d80*/  @P5 FSEL R26, R3.reuse, R26, P3 ;  /* 0x0000001a031a5208 */ /* 0x040fe40001800000 */
[----:B------:R-:W-:Y:S02]  /*0d90*/  @P5 FSEL R28, R3, R28, !P4 ;  /* 0x0000001c031c5208 */ /* 0x000fe40006000000 */
[----:B----4-:R-:W-:Y:S02]  /*0da0*/  FSETP.NE.AND P3, PT, |R15|, +INF , !P0 ;  /* 0x7f8000000f00780b */ /* 0x010fe40004765200 */
[C---:B------:R-:W-:Y:S02]  /*0db0*/  @P1 FSETP.GT.AND P4, PT, R5.reuse, R26, PT ;  /* 0x0000001a0500120b */ /* 0x040fe40003f84000 */
[C---:B------:R-:W-:Y:S02]  /*0dc0*/  @P1 FSETP.GEU.AND P5, PT, R5.reuse, R28, PT ;  /* 0x0000001c0500120b */ /* 0x040fe40003fae000 */
[----:B------:R-:W-:-:S02]  /*0dd0*/  @P2 FSEL R26, R5, R26, P4 ;  /* 0x0000001a051a2208 */ /* 0x000fc40002000000 */
[----:B------:R-:W-:Y:S02]  /*0de0*/  @P2 FSEL R28, R5, R28, !P5 ;  /* 0x0000001c051c2208 */ /* 0x000fe40006800000 */
[C---:B------:R-:W-:Y:S02]  /*0df0*/  @!P0 FSETP.GT.AND P1, PT, R15.reuse, R26, PT ;  /* 0x0000001a0f00820b */ /* 0x040fe40003f24000 */
[C---:B------:R-:W-:Y:S02]  /*0e00*/  @!P0 FSETP.GEU.AND P2, PT, R15.reuse, R28, PT ;  /* 0x0000001c0f00820b */ /* 0x040fe40003f4e000 */
[C---:B------:R-:W-:Y:S02]  /*0e10*/  @P3 FSEL R26, R15.reuse, R26, P1 ;  /* 0x0000001a0f1a3208 */ /* 0x040fe40000800000 */
[----:B------:R-:W-:-:S09]  /*0e20*/  @P3 FSEL R28, R15, R28, !P2 ;  /* 0x0000001c0f1c3208 */ /* 0x000fd20005000000 */
.L_x_4:
[----:B------:R-:W-:Y:S01]  /*0e30*/  FSETP.NEU.AND P0, PT, R26, R28, PT ;  /* 0x0000001c1a00720b */ /* 0x000fe20003f0d000 */
[----:B------:R-:W-:-:S12]  /*0e40*/  IMAD.MOV.U32 R0, RZ, RZ, RZ ;  /* 0x000000ffff007224 */ /* 0x000fd800078e00ff */
[----:B------:R-:W-:Y:S05]  /*0e50*/  @!P0 BRA `(.L_x_8) ;  /* 0x0000000000488947 */ /* 0x000fea0003800000 */
[----:B------:R-:W-:Y:S01]  /*0e60*/  FADD R6, R26, -R28 ;  /* 0x8000001c1a067221 */ /* 0x000fe20000000000 */
[----:B------:R-:W-:-:S03]  /*0e70*/  IMAD.U32 R3, RZ, RZ, UR7 ;  /* 0x00000007ff037e24 */ /* 0x000fc6000f8e00ff */
[----:B------:R-:W0:Y:S01]  /*0e80*/  MUFU.RCP R0, R6 ;  /* 0x0000000600007308 */ /* 0x000e220000001000 */
[----:B------:R-:W-:Y:S01]  /*0e90*/  FADD R3, R3, UR7 ;  /* 0x0000000703037e21 */ /* 0x000fe20008000000 */
[----:B------:R-:W-:-:S03]  /*0ea0*/  FSETP.NEU.AND P2, PT, R6, RZ, PT ;  /* 0x000000ff0600720b */ /* 0x000fc60003f4d000 */
[----:B------:R-:W-:-:S04]  /*0eb0*/  FADD R3, R3, -R28 ;  /* 0x8000001c03037221 */ /* 0x000fc80000000000 */
[----:B------:R-:W-:-:S04]  /*0ec0*/  FADD R3, R3, -R26 ;  /* 0x8000001a03037221 */ /* 0x000fc80000000000 */
[----:B------:R-:W1:Y:S01]  /*0ed0*/  FCHK P0, |R3|, R6 ;  /* 0x0000000603007302 */ /* 0x000e620000000200 */
[----:B0-----:R-:W-:-:S04]  /*0ee0*/  FFMA R5, -R6, R0, 1 ;  /* 0x3f80000006057423 */ /* 0x001fc80000000100 */
[----:B------:R-:W-:-:S04]  /*0ef0*/  FFMA R0, R0, R5, R0 ;  /* 0x0000000500007223 */ /* 0x000fc80000000000 */
[----:B------:R-:W-:-:S04]  /*0f00*/  FFMA R5, |R3|, R0, RZ ;  /* 0x0000000003057223 */ /* 0x000fc800000002ff */
[----:B------:R-:W-:-:S04]  /*0f10*/  FFMA R2, -R6, R5, |R3| ;  /* 0x0000000506027223 */ /* 0x000fc80000000503 */
[----:B------:R-:W-:Y:S01]  /*0f20*/  FFMA R0, R0, R2, R5 ;  /* 0x0000000200007223 */ /* 0x000fe20000000005 */
[----:B-1----:R-:W-:Y:S06]  /*0f30*/  @!P0 BRA `(.L_x_9) ;  /* 0x00000000000c8947 */ /* 0x002fec0003800000 */
[----:B------:R-:W-:Y:S01]  /*0f40*/  FADD R3, |R3|, -RZ ;  /* 0x800000ff03037221 */ /* 0x000fe20000000200 */
[----:B------:R-:W-:-:S07]  /*0f50*/  MOV R2, 0xf70 ;  /* 0x00000f7000027802 */ /* 0x000fce0000000f00 */
[----:B------:R-:W-:Y:S05]  /*0f60*/  CALL.REL.NOINC `($__internal_0_$__cuda_sm3x_div_rn_noftz_f32_slowpath) ;  /* 0x0000000000647944 */ /* 0x000fea0003c00000 */
.L_x_9:
[----:B------:R-:W-:-:S07]  /*0f70*/  FSEL R0, R0, RZ, P2 ;  /* 0x000000ff00007208 */ /* 0x000fce0001000000 */
.L_x_8:
[----:B------:R-:W0:Y:S01]  /*0f80*/  LDC R2, c[0x0][0x398] ;  /* 0x0000e600ff027b82 */ /* 0x000e220000000800 */
[----:B------:R-:W0:Y:S01]  /*0f90*/  LDCU UR5, c[0x0][0x394] ;  /* 0x00007280ff0577ac */ /* 0x000e220008000800 */
[----:B------:R-:W-:Y:S02]  /*0fa0*/  IMAD.U32 R3, RZ, RZ, UR6 ;  /* 0x00000006ff037e24 */ /* 0x000fe4000f8e00ff */
[----:B------:R-:W-:-:S03]  /*0fb0*/  IMAD.U32 R4, RZ, RZ, UR6 ;  /* 0x00000006ff047e24 */ /* 0x000fc6000f8e00ff */
[----:B------:R-:W-:Y:S01]  /*0fc0*/  FSETP.NE.AND P0, PT, |R3|, +INF , PT ;  /* 0x7f8000000300780b */ /* 0x000fe20003f05200 */
[----:B0-----:R-:W-:-:S04]  /*0fd0*/  FADD R3, -R2, UR5 ;  /* 0x0000000502037e21 */ /* 0x001fc80008000100 */
[----:B------:R-:W-:Y:S01]  /*0fe0*/  FFMA R0, R3, R0, R2 ;  /* 0x0000000003007223 */ /* 0x000fe20000000002 */
[----:B------:R-:W-:-:S03]  /*0ff0*/  FADD R3, -R4, UR7 ;  /* 0x0000000704037e21 */ /* 0x000fc60008000100 */
[----:B------:R-:W-:-:S04]  /*1000*/  FMUL R0, R0, R0 ;  /* 0x0000000000007220 */ /* 0x000fc80000400000 */
[----:B------:R-:W-:-:S05]  /*1010*/  @P0 FFMA R0, R0, R3, UR6 ;  /* 0x0000000600000e23 */ /* 0x000fca0008000003 */
[----:B------:R-:W-:-:S13]  /*1020*/  @P0 R2UR UR7, R0 ;  /* 0x00000000000702ca */ /* 0x000fda00000e0000 */
[----:B------:R-:W-:Y:S01]  /*1030*/  IMAD.U32 R5, RZ, RZ, UR7 ;  /* 0x00000007ff057e24 */ /* 0x000fe2000f8e00ff */
[----:B------:R-:W-:-:S06]  /*1040*/  UMOV UR6, UR7 ;  /* 0x0000000700067c82 */ /* 0x000fcc0008000000 */
.L_x_3:
[----:B------:R-:W0:Y:S01]  /*1050*/  LDC.64 R2, c[0x0][0x3a8] ;  /* 0x0000ea00ff027b82 */ /* 0x000e220000000a00 */
[----:B------:R-:W1:Y:S01]  /*1060*/  LDCU UR5, c[0x0][0x3a0] ;  /* 0x00007400ff0577ac */ /* 0x000e620008000800 */
[----:B------:R-:W-:Y:S02]  /*1070*/  VIADD R20, R20, 0x1 ;  /* 0x0000000114147836 */ /* 0x000fe40000000000 */
[----:B------:R-:W-:Y:S01]  /*1080*/  VIADD R21, R21, 0x1 ;  /* 0x0000000115157836 */ /* 0x000fe20000000000 */
[----:B------:R-:W-:Y:S02]  /*1090*/  UIADD3 UR4, UPT, UPT, UR4, 0x1, URZ ;  /* 0x0000000104047890 */ /* 0x000fe4000fffe0ff */
[----:B-1----:R-:W-:-:S03]  /*10a0*/  UISETP.NE.AND UP0, UPT, UR8, UR5, UPT ;  /* 0x000000050800728c */ /* 0x002fc6000bf05270 */
[----:B------:R-:W-:Y:S01]  /*10b0*/  UMOV UR5, UR8 ;  /* 0x0000000800057c82 */ /* 0x000fe20008000000 */
[----:B0-----:R-:W-:-:S05]  /*10c0*/  IMAD.WIDE R12, R12, 0x4, R2 ;  /* 0x000000040c0c7825 */ /* 0x001fca00078e0202 */
[----:B------:R0:W-:Y:S01]  /*10d0*/  STG.E desc[UR10][R12.64], R5 ;  /* 0x000000050c007986 */ /* 0x0001e2000c10190a */
[----:B------:R-:W-:Y:S05]  /*10e0*/  BRA.U UP0, `(.L_x_10) ;  /* 0xfffffff100607547 */ /* 0x000fea000b83ffff */
[----:B------:R-:W-:Y:S05]  /*10f0*/  EXIT ;  /* 0x000000000000794d */ /* 0x000fea0003800000 */
        .weak           $__internal_0_$__cuda_sm3x_div_rn_noftz_f32_slowpath
        .type           $__internal_0_$__cuda_sm3x_div_rn_noftz_f32_slowpath,@function
        .size           $__internal_0_$__cuda_sm3x_div_rn_noftz_f32_slowpath,(.L_x_40 - $__internal_0_$__cuda_sm3x_div_rn_noftz_f32_slowpath)
$__internal_0_$__cuda_sm3x_div_rn_noftz_f32_slowpath:
[----:B------:R-:W-:Y:S02]  /*1100*/  SHF.R.U32.HI R5, RZ, 0x17, R6 ;  /* 0x00000017ff057819 */ /* 0x000fe40000011606 */
[----:B------:R-:W-:Y:S02]  /*1110*/  SHF.R.U32.HI R0, RZ, 0x17, R3 ;  /* 0x00000017ff007819 */ /* 0x000fe40000011603 */
[----:B------:R-:W-:Y:S02]  /*1120*/  LOP3.LUT R5, R5, 0xff, RZ, 0xc0, !PT ;  /* 0x000000ff05057812 */ /* 0x000fe400078ec0ff */
[----:B------:R-:W-:-:S03]  /*1130*/  LOP3.LUT R10, R0, 0xff, RZ, 0xc0, !PT ;  /* 0x000000ff000a7812 */ /* 0x000fc600078ec0ff */
[----:B------:R-:W-:Y:S02]  /*1140*/  VIADD R8, R5, 0xffffffff ;  /* 0xffffffff05087836 */ /* 0x000fe40000000000 */
[----:B------:R-:W-:-:S03]  /*1150*/  VIADD R7, R10, 0xffffffff ;  /* 0xffffffff0a077836 */ /* 0x000fc60000000000 */
[----:B------:R-:W-:-:S04]  /*1160*/  ISETP.GT.U32.AND P0, PT, R8, 0xfd, PT ;  /* 0x000000fd0800780c */ /* 0x000fc80003f04070 */
[----:B------:R-:W-:-:S13]  /*1170*/  ISETP.GT.U32.OR P0, PT, R7, 0xfd, P0 ;  /* 0x000000fd0700780c */ /* 0x000fda0000704470 */
[----:B------:R-:W-:Y:S01]  /*1180*/  @!P0 IMAD.MOV.U32 R4, RZ, RZ, RZ ;  /* 0x000000ffff048224 */ /* 0x000fe200078e00ff */
[----:B------:R-:W-:Y:S06]  /*1190*/  @!P0 BRA `(.L_x_11) ;  /* 0x0000000000608947 */ /* 0x000fec0003800000 */
[----:B------:R-:W-:Y:S01]  /*11a0*/  FSETP.GTU.FTZ.AND P0, PT, |R3|, +INF , PT ;  /* 0x7f8000000300780b */ /* 0x000fe20003f1c200 */
[----:B------:R-:W-:Y:S01]  /*11b0*/  IMAD.MOV.U32 R0, RZ, RZ, R6 ;  /* 0x000000ffff007224 */ /* 0x000fe200078e0006 */
[----:B------:R-:W-:-:S04]  /*11c0*/  FSETP.GTU.FTZ.AND P1, PT, |R6|, +INF , PT ;  /* 0x7f8000000600780b */ /* 0x000fc80003f3c200 */
[----:B------:R-:W-:-:S13]  /*11d0*/  PLOP3.LUT P0, PT, P0, P1, PT, 0xf8, 0x8f ;  /* 0x00000000008f781c */ /* 0x000fda0000703f70 */
[----:B------:R-:W-:Y:S05]  /*11e0*/  @P0 BRA `(.L_x_12) ;  /* 0x0000000400440947 */ /* 0x000fea0003800000 */
[----:B------:R-:W-:-:S13]  /*11f0*/  LOP3.LUT P0, RZ, R6, 0x7fffffff, R3, 0xc8, !PT ;  /* 0x7fffffff06ff7812 */ /* 0x000fda000780c803 */
[----:B------:R-:W-:Y:S05]  /*1200*/  @!P0 BRA `(.L_x_13) ;  /* 0x0000000400348947 */ /* 0x000fea0003800000 */
[C---:B------:R-:W-:Y:S02]  /*1210*/  FSETP.NEU.FTZ.AND P1, PT, |R3|.reuse, +INF , PT ;  /* 0x7f8000000300780b */ /* 0x040fe40003f3d200 */
[----:B------:R-:W-:Y:S02]  /*1220*/  FSETP.NEU.FTZ.AND P3, PT, |R0|, +INF , PT ;  /* 0x7f8000000000780b */ /* 0x000fe40003f7d200 */
[----:B------:R-:W-:-:S11]  /*1230*/  FSETP.NEU.FTZ.AND P0, PT, |R3|, +INF , PT ;  /* 0x7f8000000300780b */ /* 0x000fd60003f1d200 */
[----:B------:R-:W-:Y:S05]  /*1240*/  @!P3 BRA !P1, `(.L_x_13) ;  /* 0x000000040024b947 */ /* 0x000fea0004800000 */
[----:B------:R-:W-:-:S04]  /*1250*/  LOP3.LUT P1, RZ, R3, 0x7fffffff, RZ, 0xc0, !PT ;  /* 0x7fffffff03ff7812 */ /* 0x000fc8000782c0ff */
[----:B------:R-:W-:-:S13]  /*1260*/  PLOP3.LUT P1, PT, P3, P1, PT, 0x2f, 0xf2 ;  /* 0x0000000000f2781c */ /* 0x000fda0001f22577 */
[----:B------:R-:W-:Y:S05]  /*1270*/  @P1 BRA `(.L_x_14) ;  /* 0x0000000400101947 */ /* 0x000fea0003800000 */
[----:B------:R-:W-:-:S04]  /*1280*/  LOP3.LUT P1, RZ, R6, 0x7fffffff, RZ, 0xc0, !PT ;  /* 0x7fffffff06ff7812 */ /* 0x000fc8000782c0ff */
[----:B------:R-:W-:-:S13]  /*1290*/  PLOP3.LUT P0, PT, P0, P1, PT, 0x2f, 0xf2 ;  /* 0x0000000000f2781c */ /* 0x000fda0000702577 */
[----:B------:R-:W-:Y:S05]  /*12a0*/  @P0 BRA `(.L_x_15) ;  /* 0x0000000000f80947 */ /* 0x000fea0003800000 */
[----:B------:R-:W-:Y:S02]  /*12b0*/  ISETP.GE.AND P0, PT, R7, RZ, PT ;  /* 0x000000ff0700720c */ /* 0x000fe40003f06270 */
[----:B------:R-:W-:-:S11]  /*12c0*/  ISETP.GE.AND P1, PT, R8, RZ, PT ;  /* 0x000000ff0800720c */ /* 0x000fd60003f26270 */
[----:B------:R-:W-:Y:S02]  /*12d0*/  @P0 IMAD.MOV.U32 R4, RZ, RZ, RZ ;  /* 0x000000ffff040224 */ /* 0x000fe400078e00ff */
[----:B------:R-:W-:Y:S01]  /*12e0*/  @!P0 FFMA R3, R3, 1.84467440737095516160e+19, RZ ;  /* 0x5f80000003038823 */ /* 0x000fe200000000ff */
[----:B------:R-:W-:Y:S02]  /*12f0*/  @!P0 IMAD.MOV.U32 R4, RZ, RZ, -0x40 ;  /* 0xffffffc0ff048424 */ /* 0x000fe400078e00ff */
[----:B------:R-:W-:Y:S02]  /*1300*/  @!P1 FFMA R6, R0, 1.84467440737095516160e+19, RZ ;  /* 0x5f80000000069823 */ /* 0x000fe400000000ff */
[----:B------:R-:W-:-:S07]  /*1310*/  @!P1 VIADD R4, R4, 0x40 ;  /* 0x0000004004049836 */ /* 0x000fce0000000000 */
.L_x_11:
[----:B------:R-:W-:-:S05]  /*1320*/  LEA R7, R5, 0xc0800000, 0x17 ;  /* 0xc080000005077811 */ /* 0x000fca00078eb8ff */
[----:B------:R-:W-:Y:S02]  /*1330*/  IMAD.IADD R7, R6, 0x1, -R7 ;  /* 0x0000000106077824 */ /* 0x000fe400078e0a07 */
[----:B------:R-:W-:Y:S02]  /*1340*/  VIADD R6, R10, 0xffffff81 ;  /* 0xffffff810a067836 */ /* 0x000fe40000000000 */
[----:B------:R-:W0:Y:S01]  /*1350*/  MUFU.RCP R8, R7 ;  /* 0x0000000700087308 */ /* 0x000e220000001000 */
[----:B------:R-:W-:Y:S01]  /*1360*/  FADD.FTZ R9, -R7, -RZ ;  /* 0x800000ff07097221 */ /* 0x000fe20000010100 */
[C---:B------:R-:W-:Y:S01]  /*1370*/  IMAD R0, R6.reuse, -0x800000, R3 ;  /* 0xff80000006007824 */ /* 0x040fe200078e0203 */
[----:B------:R-:W-:-:S05]  /*1380*/  IADD3 R5, PT, PT, R6, 0x7f, -R5 ;  /* 0x0000007f06057810 */ /* 0x000fca0007ffe805 */
[----:B------:R-:W-:Y:S02]  /*1390*/  IMAD.IADD R5, R5, 0x1, R4 ;  /* 0x0000000105057824 */ /* 0x000fe400078e0204 */
[----:B0-----:R-:W-:-:S04]  /*13a0*/  FFMA R11, R8, R9, 1 ;  /* 0x3f800000080b7423 */ /* 0x001fc80000000009 */
[----:B------:R-:W-:-:S04]  /*13b0*/  FFMA R10, R8, R11, R8 ;  /* 0x0000000b080a7223 */ /* 0x000fc80000000008 */
[----:B------:R-:W-:-:S04]  /*13c0*/  FFMA R3, R0, R10, RZ ;  /* 0x0000000a00037223 */ /* 0x000fc800000000ff */
[----:B------:R-:W-:-:S04]  /*13d0*/  FFMA R8, R9, R3, R0 ;  /* 0x0000000309087223 */ /* 0x000fc80000000000 */
[----:B------:R-:W-:-:S04]  /*13e0*/  FFMA R11, R10, R8, R3 ;  /* 0x000000080a0b7223 */ /* 0x000fc80000000003 */
[----:B------:R-:W-:-:S04]  /*13f0*/  FFMA R8, R9, R11, R0 ;  /* 0x0000000b09087223 */ /* 0x000fc80000000000 */
[----:B------:R-:W-:-:S05]  /*1400*/  FFMA R0, R10, R8, R11 ;  /* 0x000000080a007223 */ /* 0x000fca000000000b */
[----:B------:R-:W-:-:S04]  /*1410*/  SHF.R.U32.HI R3, RZ, 0x17, R0 ;  /* 0x00000017ff037819 */ /* 0x000fc80000011600 */
[----:B------:R-:W-:-:S05]  /*1420*/  LOP3.LUT R3, R3, 0xff, RZ, 0xc0, !PT ;  /* 0x000000ff03037812 */ /* 0x000fca00078ec0ff */
[----:B------:R-:W-:-:S04]  /*1430*/  IMAD.IADD R7, R3, 0x1, R5 ;  /* 0x0000000103077824 */ /* 0x000fc800078e0205 */
[----:B------:R-:W-:-:S05]  /*1440*/  VIADD R3, R7, 0xffffffff ;  /* 0xffffffff07037836 */ /* 0x000fca0000000000 */
[----:B------:R-:W-:-:S13]  /*1450*/  ISETP.GE.U32.AND P0, PT, R3, 0xfe, PT ;  /* 0x000000fe0300780c */ /* 0x000fda0003f06070 */
[----:B------:R-:W-:Y:S05]  /*1460*/  @!P0 BRA `(.L_x_16) ;  /* 0x0000000000808947 */ /* 0x000fea0003800000 */
[----:B------:R-:W-:-:S13]  /*1470*/  ISETP.GT.AND P0, PT, R7, 0xfe, PT ;  /* 0x000000fe0700780c */ /* 0x000fda0003f04270 */
[----:B------:R-:W-:Y:S05]  /*1480*/  @P0 BRA `(.L_x_17) ;  /* 0x00000000006c0947 */ /* 0x000fea0003800000 */
[----:B------:R-:W-:-:S13]  /*1490*/  ISETP.GE.AND P0, PT, R7, 0x1, PT ;  /* 0x000000010700780c */ /* 0x000fda0003f06270 */
[----:B------:R-:W-:Y:S05]  /*14a0*/  @P0 BRA `(.L_x_18) ;  /* 0x0000000000980947 */ /* 0x000fea0003800000 */
[----:B------:R-:W-:Y:S02]  /*14b0*/  ISETP.GE.AND P0, PT, R7, -0x18, PT ;  /* 0xffffffe80700780c */ /* 0x000fe40003f06270 */
[----:B------:R-:W-:-:S11]  /*14c0*/  LOP3.LUT R0, R0, 0x80000000, RZ, 0xc0, !PT ;  /* 0x8000000000007812 */ /* 0x000fd600078ec0ff */
[----:B------:R-:W-:Y:S05]  /*14d0*/  @!P0 BRA `(.L_x_18) ;  /* 0x00000000008c8947 */ /* 0x000fea0003800000 */
[CCC-:B------:R-:W-:Y:S01]  /*14e0*/  FFMA.RZ R3, R10.reuse, R8.reuse, R11.reuse ;  /* 0x000000080a037223 */ /* 0x1c0fe2000000c00b */
[C---:B------:R-:W-:Y:S02]  /*14f0*/  VIADD R6, R7.reuse, 0x20 ;  /* 0x0000002007067836 */ /* 0x040fe40000000000 */
[CCC-:B------:R-:W-:Y:S01]  /*1500*/  FFMA.RM R4, R10.reuse, R8.reuse, R11.reuse ;  /* 0x000000080a047223 */ /* 0x1c0fe2000000400b */
[----:B------:R-:W-:Y:S02]  /*1510*/  ISETP.NE.AND P3, PT, R7, RZ, PT ;  /* 0x000000ff0700720c */ /* 0x000fe40003f65270 */
[----:B------:R-:W-:Y:S01]  /*1520*/  LOP3.LUT R5, R3, 0x7fffff, RZ, 0xc0, !PT ;  /* 0x007fffff03057812 */ /* 0x000fe200078ec0ff */
[----:B------:R-:W-:Y:S01]  /*1530*/  FFMA.RP R3, R10, R8, R11 ;  /* 0x000000080a037223 */ /* 0x000fe2000000800b */
[----:B------:R-:W-:Y:S01]  /*1540*/  ISETP.NE.AND P1, PT, R7, RZ, PT ;  /* 0x000000ff0700720c */ /* 0x000fe20003f25270 */
[----:B------:R-:W-:Y:S01]  /*1550*/  IMAD.MOV R7, RZ, RZ, -R7 ;  /* 0x000000ffff077224 */ /* 0x000fe200078e0a07 */
[----:B------:R-:W-:-:S02]  /*1560*/  LOP3.LUT R5, R5, 0x800000, RZ, 0xfc, !PT ;  /* 0x0080000005057812 */ /* 0x000fc400078efcff */
[----:B------:R-:W-:Y:S02]  /*1570*/  FSETP.NEU.FTZ.AND P0, PT, R3, R4, PT ;  /* 0x000000040300720b */ /* 0x000fe40003f1d000 */
[----:B------:R-:W-:Y:S02]  /*1580*/  SHF.L.U32 R6, R5, R6, RZ ;  /* 0x0000000605067219 */ /* 0x000fe400000006ff */
[----:B------:R-:W-:Y:S02]  /*1590*/  SEL R4, R7, RZ, P3 ;  /* 0x000000ff07047207 */ /* 0x000fe40001800000 */
[----:B------:R-:W-:Y:S02]  /*15a0*/  ISETP.NE.AND P1, PT, R6, RZ, P1 ;  /* 0x000000ff0600720c */ /* 0x000fe40000f25270 */
[----:B------:R-:W-:Y:S02]  /*15b0*/  SHF.R.U32.HI R4, RZ, R4, R5 ;  /* 0x00000004ff047219 */ /* 0x000fe40000011605 */
[----:B------:R-:W-:-:S02]  /*15c0*/  PLOP3.LUT P0, PT, P0, P1, PT, 0xf8, 0x8f ;  /* 0x00000000008f781c */ /* 0x000fc40000703f70 */
[----:B------:R-:W-:Y:S02]  /*15d0*/  SHF.R.U32.HI R6, RZ, 0x1, R4 ;  /* 0x00000001ff067819 */ /* 0x000fe40000011604 */
[----:B------:R-:W-:-:S04]  /*15e0*/  SEL R3, RZ, 0x1, !P0 ;  /* 0x00000001ff037807 */ /* 0x000fc80004000000 */
[----:B------:R-:W-:-:S04]  /*15f0*/  LOP3.LUT R3, R3, 0x1, R6, 0xf8, !PT ;  /* 0x0000000103037812 */ /* 0x000fc800078ef806 */
[----:B------:R-:W-:-:S05]  /*1600*/  LOP3.LUT R3, R3, R4, RZ, 0xc0, !PT ;  /* 0x0000000403037212 */ /* 0x000fca00078ec0ff */
[----:B------:R-:W-:-:S05]  /*1610*/  IMAD.IADD R3, R6, 0x1, R3 ;  /* 0x0000000106037824 */ /* 0x000fca00078e0203 */
[----:B------:R-:W-:Y:S01]  /*1620*/  LOP3.LUT R0, R3, R0, RZ, 0xfc, !PT ;  /* 0x0000000003007212 */ /* 0x000fe200078efcff */
[----:B------:R-:W-:Y:S06]  /*1630*/  BRA `(.L_x_18) ;  /* 0x0000000000347947 */ /* 0x000fec0003800000 */
.L_x_17:
[----:B------:R-:W-:-:S04]  /*1640*/  LOP3.LUT R0, R0, 0x80000000, RZ, 0xc0, !PT ;  /* 0x8000000000007812 */ /* 0x000fc800078ec0ff */
[----:B------:R-:W-:Y:S01]  /*1650*/  LOP3.LUT R0, R0, 0x7f800000, RZ, 0xfc, !PT ;  /* 0x7f80000000007812 */ /* 0x000fe200078efcff */
[----:B------:R-:W-:Y:S06]  /*1660*/  BRA `(.L_x_18) ;  /* 0x0000000000287947 */ /* 0x000fec0003800000 */
.L_x_16:
[----:B------:R-:W-:Y:S01]  /*1670*/  IMAD R0, R5, 0x800000, R0 ;  /* 0x0080000005007824 */ /* 0x000fe200078e0200 */
[----:B------:R-:W-:Y:S06]  /*1680*/  BRA `(.L_x_18) ;  /* 0x0000000000207947 */ /* 0x000fec0003800000 */
.L_x_15:
[----:B------:R-:W-:-:S04]  /*1690*/  LOP3.LUT R0, R6, 0x80000000, R3, 0x48, !PT ;  /* 0x8000000006007812 */ /* 0x000fc800078e4803 */
[----:B------:R-:W-:Y:S01]  /*16a0*/  LOP3.LUT R0, R0, 0x7f800000, RZ, 0xfc, !PT ;  /* 0x7f80000000007812 */ /* 0x000fe200078efcff */
[----:B------:R-:W-:Y:S06]  /*16b0*/  BRA `(.L_x_18) ;  /* 0x0000000000147947 */ /* 0x000fec0003800000 */
.L_x_14:
[----:B------:R-:W-:Y:S01]  /*16c0*/  LOP3.LUT R0, R6, 0x80000000, R3, 0x48, !PT ;  /* 0x8000000006007812 */ /* 0x000fe200078e4803 */
[----:B------:R-:W-:Y:S06]  /*16d0*/  BRA `(.L_x_18) ;  /* 0x00000000000c7947 */ /* 0x000fec0003800000 */
.L_x_13:
[----:B------:R-:W0:Y:S01]  /*16e0*/  MUFU.RSQ R0, -QNAN ;  /* 0xffc0000000007908 */ /* 0x000e220000001400 */
[----:B------:R-:W-:Y:S05]  /*16f0*/  BRA `(.L_x_18) ;  /* 0x0000000000047947 */ /* 0x000fea0003800000 */
.L_x_12:
[----:B------:R-:W-:-:S07]  /*1700*/  FADD.FTZ R0, R3, R0 ;  /* 0x0000000003007221 */ /* 0x000fce0000010000 */
.L_x_18:
[----:B------:R-:W-:-:S04]  /*1710*/  IMAD.MOV.U32 R3, RZ, RZ, 0x0 ;  /* 0x00000000ff037424 */ /* 0x000fc800078e00ff */
[----:B0-----:R-:W-:Y:S05]  /*1720*/  RET.REL.NODEC R2 `(sama_many_series_one_param_f32) ;  /* 0xffffffe802347950 */ /* 0x001fea0003c3ffff */
.L_x_19:
[----:B------:R-:W-:-:S00]  /*1730*/  BRA `(.L_x_19) ;  /* 0xfffffffc00fc7947 */ /* 0x000fc0000383ffff */
[----:B------:R-:W-:-:S00]  /*1740*/  NOP ;  /* 0x0000000000007918 */ /* 0x000fc00000000000 */
        /* <DEDUP_REMOVED lines=11> */
.L_x_40:


//--------------------- .text.sama_batch_f32      --------------------------
	.section	.text.sama_batch_f32,"ax",@progbits
	.align	128
        .global         sama_batch_f32
        .type           sama_batch_f32,@function
        .size           sama_batch_f32,(.L_x_41 - sama_batch_f32)
        .other          sama_batch_f32,@"STO_CUDA_ENTRY STV_DEFAULT"
sama_batch_f32:
.text.sama_batch_f32:
[----:B------:R-:W-:Y:S01]  /*0000*/  LDC R1, c[0x0][0x37c] ;  /* 0x0000df00ff017b82 */ /* 0x000fe20000000800 */
[----:B------:R-:W0:Y:S01]  /*0010*/  S2R R18, SR_CTAID.X ;  /* 0x0000000000127919 */ /* 0x000e220000002500 */
[----:B------:R-:W0:Y:S02]  /*0020*/  LDCU UR4, c[0x0][0x3ac] ;  /* 0x00007580ff0477ac */ /* 0x000e240008000800 */
[----:B0-----:R-:W-:-:S13]  /*0030*/  ISETP.GE.AND P0, PT, R18, UR4, PT ;  /* 0x0000000412007c0c */ /* 0x001fda000bf06270 */
[----:B------:R-:W-:Y:S05]  /*0040*/  @P0 EXIT ;  /* 0x000000000000094d */ /* 0x000fea0003800000 */
[----:B------:R-:W0:Y:S01]  /*0050*/  LDC.64 R16, c[0x0][0x388] ;  /* 0x0000e200ff107b82 */ /* 0x000e220000000a00 */
[----:B------:R-:W1:Y:S07]  /*0060*/  LDCU.64 UR4, c[0x0][0x358] ;  /* 0x00006b00ff0477ac */ /* 0x000e6e0008000a00 */
[----:B------:R-:W2:Y:S08]  /*0070*/  LDC.64 R2, c[0x0][0x3a0] ;  /* 0x0000e800ff027b82 */ /* 0x000eb00000000a00 */
[----:B------:R-:W3:Y:S01]  /*0080*/  LDC R6, c[0x0][0x3a8] ;  /* 0x0000ea00ff067b82 */ /* 0x000ee20000000800 */
[----:B0-----:R-:W-:-:S06]  /*0090*/  IMAD.WIDE.U32 R16, R18, 0x4, R16 ;  /* 0x0000000412107825 */ /* 0x001fcc00078e0010 */
[----:B-1----:R-:W4:Y:S01]  /*00a0*/  LDG.E.CONSTANT R16, desc[UR4][R16.64] ;  /* 0x0000000410107981 */ /* 0x002f22000c1e9900 */
[----:B--2---:R-:W-:-:S05]  /*00b0*/  IMAD.WIDE.U32 R2, R18, 0x4, R2 ;  /* 0x0000000412027825 */ /* 0x004fca00078e0002 */
[----:B------:R-:W2:Y:S01]  /*00c0*/  LDG.E.CONSTANT R15, desc[UR4][R2.64] ;  /* 0x00000004020f7981 */ /* 0x000ea2000c1e9900 */
[----:B---3--:R-:W-:-:S04]  /*00d0*/  ISETP.GE.AND P0, PT, R6, 0x1, PT ;  /* 0x000000010600780c */ /* 0x008fc80003f06270 */
[----:B----4-:R-:W-:-:S04]  /*00e0*/  ISETP.LT.OR P0, PT, R16, RZ, !P0 ;  /* 0x000000ff1000720c */ /* 0x010fc80004701670 */
[----:B--2---:R-:W-:-:S13]  /*00f0*/  ISETP.GE.OR P0, PT, R15, R6, P0 ;  /* 0x000000060f00720c */ /* 0x004fda0000706670 */
[----:B------:R-:W-:Y:S05]  /*0100*/  @P0 EXIT ;  /* 0x000000000000094d */ /* 0x000fea0003800000 */
[----:B------:R-:W0:Y:S08]  /*0110*/  LDC.64 R2, c[0x0][0x390] ;  /* 0x0000e400ff027b82 */ /* 0x000e300000000a00 */
[----:B------:R-:W1:Y:S01]  /*0120*/  LDC.64 R4, c[0x0][0x398] ;  /* 0x0000e600ff047b82 */ /* 0x000e620000000a00 */
[----:B0-----:R-:W-:-:S05]  /*0130*/  IMAD.WIDE.U32 R2, R18, 0x4, R2 ;  /* 0x0000000412027825 */ /* 0x001fca00078e0002 */
[----:B------:R0:W5:Y:S01]  /*0140*/  LDG.E.CONSTANT R14, desc[UR4][R2.64] ;  /* 0x00000004020e7981 */ /* 0x000162000c1e9900 */
[----:B-1----:R-:W-:-:S05]  /*0150*/  IMAD.WIDE.U32 R4, R18, 0x4, R4 ;  /* 0x0000000412047825 */ /* 0x002fca00078e0004 */
[----:B------:R0:W5:Y:S01]  /*0160*/  LDG.E.CONSTANT R17, desc[UR4][R4.64] ;  /* 0x0000000404117981 */ /* 0x000162000c1e9900 */
[----:B------:R-:W1:Y:S01]  /*0170*/  S2R R7, SR_TID.X ;  /* 0x0000000000077919 */ /* 0x000e620000002100 */
[----:B------:R-:W-:Y:S01]  /*0180*/  BSSY.RECONVERGENT B0, `(.L_x_20) ;  /* 0x000000d000007945 */ /* 0x000fe20003800200 */
[C---:B-1----:R-:W-:Y:S02]  /*0190*/  ISETP.GE.U32.AND P0, PT, R7.reuse, R6, PT ;  /* 0x000000060700720c */ /* 0x042fe40003f06070 */
[----:B------:R-:W-:-:S11]  /*01a0*/  ISETP.NE.AND P1, PT, R7, RZ, PT ;  /* 0x000000ff0700720c */ /* 0x000fd60003f25270 */
[----:B0-----:R-:W-:Y:S05]  /*01b0*/  @P0 BRA `(.L_x_21) ;  /* 0x0000000000240947 */ /* 0x001fea0003800000 */
[----:B------:R-:W0:Y:S01]  /*01c0*/  LDC R0, c[0x0][0x360] ;  /* 0x0000d800ff007b82 */ /* 0x000e220000000800 */
[----:B------:R-:W-:-:S07]  /*01d0*/  IMAD.MOV.U32 R9, RZ, RZ, 0x7fc00000 ;  /* 0x7fc00000ff097424 */ /* 0x000fce00078e00ff */
[----:B------:R-:W1:Y:S02]  /*01e0*/  LDC.64 R4, c[0x0][0x3b0] ;  /* 0x0000ec00ff047b82 */ /* 0x000e640000000a00 */
.L_x_22:
[--C-:B--2---:R-:W-:Y:S02]  /*01f0*/  IMAD R3, R18, R6, R7.reuse ;  /* 0x0000000612037224 */ /* 0x104fe400078e0207 */
[----:B0-----:R-:W-:Y:S02]  /*0200*/  IMAD.IADD R7, R0, 0x1, R7 ;  /* 0x0000000100077824 */ /* 0x001fe400078e0207 */
[----:B-1----:R-:W-:-:S03]  /*0210*/  IMAD.WIDE R2, R3, 0x4, R4 ;  /* 0x0000000403027825 */ /* 0x002fc600078e0204 */
[----:B------:R-:W-:Y:S02]  /*0220*/  ISETP.GE.AND P0, PT, R7, R6, PT ;  /* 0x000000060700720c */ /* 0x000fe40003f06270 */
[----:B------:R2:W-:Y:S11]  /*0230*/  STG.E desc[UR4][R2.64], R9 ;  /* 0x0000000902007986 */ /* 0x0005f6000c101904 */
[----:B------:R-:W-:Y:S05]  /*0240*/  @!P0 BRA `(.L_x_22) ;  /* 0xfffffffc00e88947 */ /* 0x000fea000383ffff */
.L_x_21:
[----:B------:R-:W-:Y:S05]  /*0250*/  BSYNC.RECONVERGENT B0 ;  /* 0x0000000000007941 */ /* 0x000fea0003800200 */
.L_x_20:
[----:B------:R-:W-:Y:S06]  /*0260*/  BAR.SYNC.DEFER_BLOCKING 0x0 ;  /* 0x0000000000007b1d */ /* 0x000fec0000010000 */
[----:B------:R-:W-:Y:S05]  /*0270*/  @P1 EXIT ;  /* 0x000000000000194d */ /* 0x000fea0003800000 */
[----:B-----5:R-:W-:Y:S01]  /*0280*/  FADD R14, R14, -R17 ;  /* 0x800000110e0e7221 */ /* 0x020fe20000000000 */
[C---:B------:R-:W-:Y:S01]  /*0290*/  VIADD R13, R15.reuse, 0x1 ;  /* 0x000000010f0d7836 */ /* 0x040fe20000000000 */
[----:B--2---:R-:W-:Y:S01]  /*02a0*/  PRMT R9, RZ, 0x7610, R9 ;  /* 0x00007610ff097816 */ /* 0x004fe20000000009 */
[----:B------:R-:W-:Y:S01]  /*02b0*/  IMAD.IADD R11, R15, 0x1, -R16 ;  /* 0x000000010f0b7824 */ /* 0x000fe200078e0a10 */
[----:B------:R-:W-:Y:S01]  /*02c0*/  PRMT R8, RZ, 0x7610, R8 ;  /* 0x00007610ff087816 */ /* 0x000fe20000000008 */
[----:B------:R-:W-:Y:S02]  /*02d0*/  IMAD.MOV.U32 R12, RZ, RZ, 0x7fc00000 ;  /* 0x7fc00000ff0c7424 */ /* 0x000fe400078e00ff */
[----:B------:R-:W-:-:S07]  /*02e0*/  IMAD.MOV.U32 R10, RZ, RZ, RZ ;  /* 0x000000ffff0a7224 */ /* 0x000fce00078e00ff */
.L_x_30:
[----:B0-----:R-:W0:Y:S02]  /*02f0*/  LDC.64 R2, c[0x0][0x380] ;  /* 0x0000e000ff027b82 */ /* 0x001e240000000a00 */
[----:B0-----:R-:W-:-:S05]  /*0300*/  IMAD.WIDE R4, R15, 0x4, R2 ;  /* 0x000000040f047825 */ /* 0x001fca00078e0202 */
[----:B------:R-:W2:Y:S01]  /*0310*/  LDG.E.CONSTANT R7, desc[UR4][R4.64] ;  /* 0x0000000404077981 */ /* 0x000ea2000c1e9900 */
[----:B------:R-:W-:Y:S02]  /*0320*/  IMAD.IADD R6, R13, 0x1, R10 ;  /* 0x000000010d067824 */ /* 0x000fe400078e020a */
[----:B------:R-:W-:Y:S01]  /*0330*/  IMAD.MOV.U32 R19, RZ, RZ, 0x7fc00000 ;  /* 0x7fc00000ff137424 */ /* 0x000fe200078e00ff */
[----:B--2---:R-:W-:-:S13]  /*0340*/  FSETP.NE.AND P0, PT, |R7|, +INF , PT ;  /* 0x7f8000000700780b */ /* 0x004fda0003f05200 */
[----:B------:R-:W-:Y:S05]  /*0350*/  @!P0 BRA `(.L_x_23) ;  /* 0x00000008008c8947 */ /* 0x000fea0003800000 */
[----:B------:R-:W-:Y:S01]  /*0360*/  VIADDMNMX R19, R15, -R16, RZ, !PT ;  /* 0x800000100f137246 */ /* 0x000fe200078001ff */
[----:B------:R-:W-:Y:S02]  /*0370*/  IMAD.MOV.U32 R21, RZ, RZ, 0x7f800000 ;  /* 0x7f800000ff157424 */ /* 0x000fe400078e00ff */
[----:B------:R-:W-:Y:S01]  /*0380*/  IMAD.MOV.U32 R0, RZ, RZ, -0x800000 ;  /* 0xff800000ff007424 */ /* 0x000fe200078e00ff */
[----:B------:R-:W-:-:S13]  /*0390*/  ISETP.GT.AND P0, PT, R19, R15, PT ;  /* 0x0000000f1300720c */ /* 0x000fda0003f04270 */
[----:B------:R-:W-:Y:S05]  /*03a0*/  @P0 BRA `(.L_x_24) ;  /* 0x00000008000c0947 */ /* 0x000fea0003800000 */
[----:B------:R-:W-:Y:S01]  /*03b0*/  VIADDMNMX R20, R11, R10, RZ, !PT ;  /* 0x0000000a0b147246 */ /* 0x000fe200078001ff */
[----:B------:R-:W-:-:S04]  /*03c0*/  IMAD.MOV.U32 R21, RZ, RZ, 0x7f800000 ;  /* 0x7f800000ff157424 */ /* 0x000fc800078e00ff */
[--C-:B------:R-:W-:Y:S02]  /*03d0*/  IMAD.IADD R0, R15, 0x1, -R20.reuse ;  /* 0x000000010f007824 */ /* 0x100fe400078e0a14 */
[----:B------:R-:W-:-:S03]  /*03e0*/  IMAD.IADD R22, R6, 0x1, -R20 ;  /* 0x0000000106167824 */ /* 0x000fc600078e0a14 */
[----:B------:R-:W-:Y:S01]  /*03f0*/  ISETP.GE.U32.AND P1, PT, R0, 0x7, PT ;  /* 0x000000070000780c */ /* 0x000fe20003f26070 */
[----:B------:R-:W-:Y:S01]  /*0400*/  IMAD.MOV.U32 R0, RZ, RZ, -0x800000 ;  /* 0xff800000ff007424 */ /* 0x000fe200078e00ff */
[----:B------:R-:W-:-:S11]  /*0410*/  LOP3.LUT P0, RZ, R22, 0x7, RZ, 0xc0, !PT ;  /* 0x0000000716ff7812 */ /* 0x000fd6000780c0ff */
[----:B------:R-:W-:Y:S05]  /*0420*/  @!P1 BRA `(.L_x_25) ;  /* 0x0000000000f49947 */ /* 0x000fea0003800000 */
[----:B------:R-:W-:Y:S01]  /*0430*/  IMAD.WIDE.U32 R4, R19, 0x4, R2 ;  /* 0x0000000413047825 */ /* 0x000fe200078e0002 */
[----:B------:R-:W-:-:S03]  /*0440*/  LOP3.LUT R22, R22, 0xfffffff8, RZ, 0xc0, !PT ;  /* 0xfffffff816167812 */ /* 0x000fc600078ec0ff */
[----:B------:R-:W-:Y:S01]  /*0450*/  IMAD.MOV.U32 R0, RZ, RZ, -0x800000 ;  /* 0xff800000ff007424 */ /* 0x000fe200078e00ff */
[----:B------:R-:W-:Y:S01]  /*0460*/  IADD3 R4, P1, PT, R4, 0x10, RZ ;  /* 0x0000001004047810 */ /* 0x000fe20007f3e0ff */
[----:B------:R-:W-:Y:S02]  /*0470*/  IMAD.MOV.U32 R21, RZ, RZ, 0x7f800000 ;  /* 0x7f800000ff157424 */ /* 0x000fe400078e00ff */
[----:B------:R-:W-:Y:S02]  /*0480*/  IMAD.MOV R22, RZ, RZ, -R22 ;  /* 0x000000ffff167224 */ /* 0x000fe400078e0a16 */
[----:B------:R-:W-:-:S08]  /*0490*/  IMAD.X R5, RZ, RZ, R5, P1 ;  /* 0x000000ffff057224 */ /* 0x000fd000008e0605 */
.L_x_26:
[----:B------:R-:W2:Y:S04]  /*04a0*/  LDG.E.CONSTANT R25, desc[UR4][R4.64+-0x10] ;  /* 0xfffff00404197981 */ /* 0x000ea8000c1e9900 */
[----:B------:R-:W3:Y:S04]  /*04b0*/  LDG.E.CONSTANT R26, desc[UR4][R4.64+-0xc] ;  /* 0xfffff404041a7981 */ /* 0x000ee8000c1e9900 */
[----:B------:R-:W4:Y:S04]  /*04c0*/  LDG.E.CONSTANT R24, desc[UR4][R4.64+-0x8] ;  /* 0xfffff80404187981 */ /* 0x000f28000c1e9900 */
[----:B------:R-:W5:Y:S01]  /*04d0*/  LDG.E.CONSTANT R23, desc[UR4][R4.64+-0x4] ;  /* 0xfffffc0404177981 */ /* 0x000f62000c1e9900 */
[----:B--2---:R-:W-:-:S02]  /*04e0*/  FSETP.NE.AND P3, PT, |R25|, +INF , PT ;  /* 0x7f8000001900780b */ /* 0x004fc40003f65200 */
[C---:B------:R-:W-:Y:S02]  /*04f0*/  FSETP.GT.AND P2, PT, R25.reuse, R0, PT ;  /* 0x000000001900720b */ /* 0x040fe40003f44000 */
[----:B---3--:R-:W-:Y:S02]  /*0500*/  FSETP.NE.AND P1, PT, |R26|, +INF , PT ;  /* 0x7f8000001a00780b */ /* 0x008fe40003f25200 */
[----:B------:R-:W-:-:S07]  /*0510*/  FSETP.GEU.AND P4, PT, R25, R21, PT ;  /* 0x000000151900720b */ /* 0x000fce0003f8e000 */
[C---:B------:R-:W-:Y:S02]  /*0520*/  @P3 FSEL R0, R25.reuse, R0, P2 ;  /* 0x0000000019003208 */ /* 0x040fe40001000000 */
[----:B------:R-:W-:Y:S02]  /*0530*/  @P3 FSEL R21, R25, R21, !P4 ;  /* 0x0000001519153208 */ /* 0x000fe40006000000 */
[----:B------:R-:W2:Y:S01]  /*0540*/  LDG.E.CONSTANT R25, desc[UR4][R4.64] ;  /* 0x0000000404197981 */ /* 0x000ea2000c1e9900 */
[----:B----4-:R-:W-:Y:S02]  /*0550*/  FSETP.NE.AND P2, PT, |R24|, +INF , PT ;  /* 0x7f8000001800780b */ /* 0x010fe40003f45200 */
[CC--:B------:R-:W-:Y:S02]  /*0560*/  FSETP.GT.AND P3, PT, R26.reuse, R0.reuse, PT ;  /* 0x000000001a00720b */ /* 0x0c0fe40003f64000 */
[C---:B------:R-:W-:Y:S02]  /*0570*/  FSETP.GEU.AND P4, PT, R26.reuse, R21, PT ;  /* 0x000000151a00720b */ /* 0x040fe40003f8e000 */
[----:B------:R-:W-:-:S02]  /*0580*/  @P1 FSEL R0, R26, R0, P3 ;  /* 0x000000001a001208 */ /* 0x000fc40001800000 */
[----:B------:R-:W-:Y:S02]  /*0590*/  @P1 FSEL R21, R26, R21, !P4 ;  /* 0x000000151a151208 */ /* 0x000fe40006000000 */
[----:B------:R-:W3:Y:S01]  /*05a0*/  LDG.E.CONSTANT R26, desc[UR4][R4.64+0x4] ;  /* 0x00000404041a7981 */ /* 0x000ee2000c1e9900 */
[CC--:B------:R-:W-:Y:S02]  /*05b0*/  FSETP.GT.AND P3, PT, R24.reuse, R0.reuse, PT ;  /* 0x000000001800720b */ /* 0x0c0fe40003f64000 */
[CC--:B------:R-:W-:Y:S02]  /*05c0*/  FSETP.GEU.AND P4, PT, R24.reuse, R21.reuse, PT ;  /* 0x000000151800720b */ /* 0x0c0fe40003f8e000 */
[C---:B------:R-:W-:Y:S02]  /*05d0*/  @P2 FSEL R0, R24.reuse, R0, P3 ;  /* 0x0000000018002208 */ /* 0x040fe40001800000 */
[----:B------:R-:W-:Y:S02]  /*05e0*/  @P2 FSEL R21, R24, R21, !P4 ;  /* 0x0000001518152208 */ /* 0x000fe40006000000 */
[----:B------:R-:W4:Y:S01]  /*05f0*/  LDG.E.CONSTANT R24, desc[UR4][R4.64+0x8] ;  /* 0x0000080404187981 */ /* 0x000f22000c1e9900 */
[----:B-----5:R-:W-:-:S02]  /*0600*/  FSETP.NE.AND P1, PT, |R23|, +INF , PT ;  /* 0x7f8000001700780b */ /* 0x020fc40003f25200 */
[C---:B------:R-:W-:Y:S02]  /*0610*/  FSETP.GT.AND P2, PT, R23.reuse, R0, PT ;  /* 0x000000001700720b */ /* 0x040fe40003f44000 */
[----:B------:R-:W-:-:S09]  /*0620*/  FSETP.GEU.AND P3, PT, R23, R21, PT ;  /* 0x000000151700720b */ /* 0x000fd20003f6e000 */
[C---:B------:R-:W-:Y:S02]  /*0630*/  @P1 FSEL R0, R23.reuse, R0, P2 ;  /* 0x0000000017001208 */ /* 0x040fe40001000000 */
[----:B------:R-:W-:Y:S02]  /*0640*/  @P1 FSEL R21, R23, R21, !P3 ;  /* 0x0000001517151208 */ /* 0x000fe40005800000 */
[----:B------:R0:W5:Y:S01]  /*0650*/  LDG.E.CONSTANT R23, desc[UR4][R4.64+0xc] ;  /* 0x00000c0404177981 */ /* 0x000162000c1e9900 */
[----:B------:R-:W-:Y:S02]  /*0660*/  VIADD R22, R22, 0x8 ;  /* 0x0000000816167836 */ /* 0x000fe40000000000 */
[----:B------:R-:W-:Y:S01]  /*0670*/  VIADD R19, R19, 0x8 ;  /* 0x0000000813137836 */ /* 0x000fe20000000000 */
[----:B0-----:R-:W-:-:S05]  /*0680*/  IADD3 R4, P5, PT, R4, 0x20, RZ ;  /* 0x0000002004047810 */ /* 0x001fca0007fbe0ff */
[----:B------:R-:W-:Y:S01]  /*0690*/  IMAD.X R5, RZ, RZ, R5, P5 ;  /* 0x000000ffff057224 */ /* 0x000fe200028e0605 */
[C---:B--2---:R-:W-:Y:S02]  /*06a0*/  FSETP.NE.AND P3, PT, |R25|.reuse, +INF , PT ;  /* 0x7f8000001900780b */ /* 0x044fe40003f65200 */
[C---:B------:R-:W-:Y:S02]  /*06b0*/  FSETP.GEU.AND P4, PT, R25.reuse, R21, PT ;  /* 0x000000151900720b */ /* 0x040fe40003f8e000 */
[----:B------:R-:W-:Y:S02]  /*06c0*/  FSETP.GT.AND P2, PT, R25, R0, PT ;  /* 0x000000001900720b */ /* 0x000fe40003f44000 */
[----:B---3--:R-:W-:-:S07]  /*06d0*/  FSETP.NE.AND P1, PT, |R26|, +INF , PT ;  /* 0x7f8000001a00780b */ /* 0x008fce0003f25200 */
[C---:B------:R-:W-:Y:S02]  /*06e0*/  @P3 FSEL R21, R25.reuse, R21, !P4 ;  /* 0x0000001519153208 */ /* 0x040fe40006000000 */
[----:B------:R-:W-:Y:S02]  /*06f0*/  @P3 FSEL R0, R25, R0, P2 ;  /* 0x0000000019003208 */ /* 0x000fe40001000000 */
[-C--:B------:R-:W-:Y:S02]  /*0700*/  FSETP.GEU.AND P4, PT, R26, R21.reuse, PT ;  /* 0x000000151a00720b */ /* 0x080fe40003f8e000 */
[----:B----4-:R-:W-:Y:S02]  /*0710*/  FSETP.NE.AND P2, PT, |R24|, +INF , PT ;  /* 0x7f8000001800780b */ /* 0x010fe40003f45200 */
[C---:B------:R-:W-:Y:S02]  /*0720*/  @P1 FSEL R21, R26.reuse, R21, !P4 ;  /* 0x000000151a151208 */ /* 0x040fe40006000000 */
[----:B------:R-:W-:-:S02]  /*0730*/  FSETP.GT.AND P3, PT, R26, R0, PT ;  /* 0x000000001a00720b */ /* 0x000fc40003f64000 */
[----:B------:R-:W-:Y:S02]  /*0740*/  FSETP.GEU.AND P4, PT, R24, R21, PT ;  /* 0x000000151800720b */ /* 0x000fe40003f8e000 */
[----:B------:R-:W-:-:S05]  /*0750*/  @P1 FSEL R0, R26, R0, P3 ;  /* 0x000000001a001208 */ /* 0x000fca0001800000 */
[----:B------:R-:W-:Y:S02]  /*0760*/  @P2 FSEL R21, R24, R21, !P4 ;  /* 0x0000001518152208 */ /* 0x000fe40006000000 */
[----:B------:R-:W-:Y:S02]  /*0770*/  ISETP.NE.AND P4, PT, R22, RZ, PT ;  /* 0x000000ff1600720c */ /* 0x000fe40003f85270 */
[CC--:B------:R-:W-:Y:S02]  /*0780*/  FSETP.GT.AND P3, PT, R24.reuse, R0.reuse, PT ;  /* 0x000000001800720b */ /* 0x0c0fe40003f64000 */
[C---:B-----5:R-:W-:Y:S02]  /*0790*/  FSETP.NE.AND P1, PT, |R23|.reuse, +INF , PT ;  /* 0x7f8000001700780b */ /* 0x060fe40003f25200 */
[----:B------:R-:W-:Y:S02]  /*07a0*/  @P2 FSEL R0, R24, R0, P3 ;  /* 0x0000000018002208 */ /* 0x000fe40001800000 */
[----:B------:R-:W-:-:S02]  /*07b0*/  FSETP.GEU.AND P3, PT, R23, R21, PT ;  /* 0x000000151700720b */ /* 0x000fc40003f6e000 */
[----:B------:R-:W-:-:S07]  /*07c0*/  FSETP.GT.AND P2, PT, R23, R0, PT ;  /* 0x000000001700720b */ /* 0x000fce0003f44000 */
[C---:B------:R-:W-:Y:S02]  /*07d0*/  @P1 FSEL R0, R23.reuse, R0, P2 ;  /* 0x0000000017001208 */ /* 0x040fe40001000000 */
[----:B------:R-:W-:Y:S01]  /*07e0*/  @P1 FSEL R21, R23, R21, !P3 ;  /* 0x0000001517151208 */ /* 0x000fe20005800000 */
[----:B------:R-:W-:Y:S06]  /*07f0*/  @P4 BRA `(.L_x_26) ;  /* 0xfffffffc00284947 */ /* 0x000fec000383ffff */
.L_x_25:
[----:B------:R-:W-:Y:S05]  /*0800*/  @!P0 BRA `(.L_x_24) ;  /* 0x0000000000f48947 */ /* 0x000fea0003800000 */
[----:B------:R-:W-:-:S05]  /*0810*/  IMAD.MOV R26, RZ, RZ, -R20 ;  /* 0x000000ffff1a7224 */ /* 0x000fca00078e0a14 */
[----:B------:R-:W-:-:S04]  /*0820*/  PRMT R26, R26, 0x7710, RZ ;  /* 0x000077101a1a7816 */ /* 0x000fc800000000ff */
[----:B------:R-:W-:-:S04]  /*0830*/  IADD3 R4, PT, PT, R26, R13, R8 ;  /* 0x0000000d1a047210 */ /* 0x000fc80007ffe008 */
[----:B------:R-:W-:-:S04]  /*0840*/  LOP3.LUT R4, R4, 0x7, RZ, 0xc0, !PT ;  /* 0x0000000704047812 */ /* 0x000fc800078ec0ff */
[C---:B------:R-:W-:Y:S01]  /*0850*/  LOP3.LUT P0, RZ, R4.reuse, 0x3, RZ, 0xc0, !PT ;  /* 0x0000000304ff7812 */ /* 0x040fe2000780c0ff */
[----:B------:R-:W-:-:S05]  /*0860*/  VIADD R5, R4, 0xffffffff ;  /* 0xffffffff04057836 */ /* 0x000fca0000000000 */
[----:B------:R-:W-:-:S13]  /*0870*/  ISETP.GE.U32.AND P1, PT, R5, 0x3, PT ;  /* 0x000000030500780c */ /* 0x000fda0003f26070 */
[----:B------:R-:W-:Y:S05]  /*0880*/  @!P1 BRA `(.L_x_27) ;  /* 0x0000000000689947 */ /* 0x000fea0003800000 */
[----:B------:R-:W-:-:S05]  /*0890*/  IMAD.WIDE.U32 R4, R19, 0x4, R2 ;  /* 0x0000000413047825 */ /* 0x000fca00078e0002 */
[----:B------:R-:W2:Y:S04]  /*08a0*/  LDG.E.CONSTANT R20, desc[UR4][R4.64] ;  /* 0x0000000404147981 */ /* 0x000ea8000c1e9900 */
[----:B------:R-:W3:Y:S04]  /*08b0*/  LDG.E.CONSTANT R22, desc[UR4][R4.64+0x4] ;  /* 0x0000040404167981 */ /* 0x000ee8000c1e9900 */
[----:B------:R-:W4:Y:S04]  /*08c0*/  LDG.E.CONSTANT R23, desc[UR4][R4.64+0x8] ;  /* 0x0000080404177981 */ /* 0x000f28000c1e9900 */
[----:B------:R-:W5:Y:S01]  /*08d0*/  LDG.E.CONSTANT R24, desc[UR4][R4.64+0xc] ;  /* 0x00000c0404187981 */ /* 0x000f62000c1e9900 */
[----:B------:R-:W-:Y:S01]  /*08e0*/  VIADD R19, R19, 0x4 ;  /* 0x0000000413137836 */ /* 0x000fe20000000000 */
[----:B--2---:R-:W-:-:S02]  /*08f0*/  FSETP.NE.AND P3, PT, |R20|, +INF , PT ;  /* 0x7f8000001400780b */ /* 0x004fc40003f65200 */
[----:B------:R-:W-:Y:S02]  /*0900*/  FSETP.GT.AND P2, PT, R20, R0, PT ;  /* 0x000000001400720b */ /* 0x000fe40003f44000 */
[----:B---3--:R-:W-:Y:S02]  /*0910*/  FSETP.NE.AND P1, PT, |R22|, +INF , PT ;  /* 0x7f8000001600780b */ /* 0x008fe40003f25200 */
[----:B------:R-:W-:-:S07]  /*0920*/  FSETP.GEU.AND P4, PT, R20, R21, PT ;  /* 0x000000151400720b */ /* 0x000fce0003f8e000 */
[C---:B------:R-:W-:Y:S02]  /*0930*/  @P3 FSEL R0, R20.reuse, R0, P2 ;  /* 0x0000000014003208 */ /* 0x040fe40001000000 */
[----:B------:R-:W-:Y:S02]  /*0940*/  @P3 FSEL R21, R20, R21, !P4 ;  /* 0x0000001514153208 */ /* 0x000fe40006000000 */
[----:B----4-:R-:W-:Y:S02]  /*0950*/  FSETP.NE.AND P2, PT, |R23|, +INF , PT ;  /* 0x7f8000001700780b */ /* 0x010fe40003f45200 */
[CC--:B------:R-:W-:Y:S02]  /*0960*/  FSETP.GT.AND P3, PT, R22.reuse, R0.reuse, PT ;  /* 0x000000001600720b */ /* 0x0c0fe40003f64000 */
[C---:B------:R-:W-:Y:S02]  /*0970*/  FSETP.GEU.AND P4, PT, R22.reuse, R21, PT ;  /* 0x000000151600720b */ /* 0x040fe40003f8e000 */
[----:B------:R-:W-:-:S02]  /*0980*/  @P1 FSEL R0, R22, R0, P3 ;  /* 0x0000000016001208 */ /* 0x000fc40001800000 */
[----:B------:R-:W-:Y:S02]  /*0990*/  @P1 FSEL R21, R22, R21, !P4 ;  /* 0x0000001516151208 */ /* 0x000fe40006000000 */
[----:B-----5:R-:W-:Y:S02]  /*09a0*/  FSETP.NE.AND P1, PT, |R24|, +INF , PT ;  /* 0x7f8000001800780b */ /* 0x020fe40003f25200 */
[CC--:B------:R-:W-:Y:S02]  /*09b0*/  FSETP.GT.AND P3, PT, R23.reuse, R0.reuse, PT ;  /* 0x000000001700720b */ /* 0x0c0fe40003f64000 */
[CC--:B------:R-:W-:Y:S02]  /*09c0*/  FSETP.GEU.AND P4, PT, R23.reuse, R21.reuse, PT ;  /* 0x000000151700720b */ /* 0x0c0fe40003f8e000 */
[C---:B------:R-:W-:Y:S02]  /*09d0*/  @P2 FSEL R0, R23.reuse, R0, P3 ;  /* 0x0000000017002208 */ /* 0x040fe40001800000 */
[----:B------:R-:W-:-:S02]  /*09e0*/  @P2 FSEL R21, R23, R21, !P4 ;  /* 0x0000001517152208 */ /* 0x000fc40006000000 */
[CC--:B------:R-:W-:Y:S02]  /*09f0*/  FSETP.GT.AND P2, PT, R24.reuse, R0.reuse, PT ;  /* 0x000000001800720b */ /* 0x0c0fe40003f44000 */
[CC--:B------:R-:W-:Y:S02]  /*0a00*/  FSETP.GEU.AND P3, PT, R24.reuse, R21.reuse, PT ;  /* 0x000000151800720b */ /* 0x0c0fe40003f6e000 */
[C---:B------:R-:W-:Y:S02]  /*0a10*/  @P1 FSEL R0, R24.reuse, R0, P2 ;  /* 0x0000000018001208 */ /* 0x040fe40001000000 */
[----:B------:R-:W-:-:S09]  /*0a20*/  @P1 FSEL R21, R24, R21, !P3 ;  /* 0x0000001518151208 */ /* 0x000fd20005800000 */
.L_x_27:
[----:B------:R-:W-:Y:S05]  /*0a30*/  @!P0 BRA `(.L_x_24) ;  /* 0x0000000000688947 */ /* 0x000fea0003800000 */
[----:B------:R-:W-:-:S04]  /*0a40*/  IADD3 R20, PT, PT, R26, R13, R9 ;  /* 0x0000000d1a147210 */ /* 0x000fc80007ffe009 */
[C---:B------:R-:W-:Y:S02]  /*0a50*/  LOP3.LUT R4, R20.reuse, 0x3, RZ, 0xc0, !PT ;  /* 0x0000000314047812 */ /* 0x040fe400078ec0ff */
[----:B------:R-:W-:Y:S02]  /*0a60*/  LOP3.LUT R20, R20, 0x1, RZ, 0xc0, !PT ;  /* 0x0000000114147812 */ /* 0x000fe400078ec0ff */
[----:B------:R-:W-:Y:S02]  /*0a70*/  ISETP.NE.AND P1, PT, R4, 0x1, PT ;  /* 0x000000010400780c */ /* 0x000fe40003f25270 */
[----:B------:R-:W-:-:S11]  /*0a80*/  ISETP.NE.U32.AND P0, PT, R20, 0x1, PT ;  /* 0x000000011400780c */ /* 0x000fd60003f05070 */
[----:B------:R-:W-:-:S05]  /*0a90*/  @P1 IMAD.WIDE.U32 R4, R19, 0x4, R2 ;  /* 0x0000000413041825 */ /* 0x000fca00078e0002 */
[----:B------:R-:W2:Y:S01]  /*0aa0*/  @P1 LDG.E.CONSTANT R22, desc[UR4][R4.64] ;  /* 0x0000000404161981 */ /* 0x000ea2000c1e9900 */
[----:B------:R-:W-:-:S03]  /*0ab0*/  @P1 VIADD R19, R19, 0x2 ;  /* 0x0000000213131836 */ /* 0x000fc60000000000 */
[----:B------:R-:W3:Y:S01]  /*0ac0*/  @P1 LDG.E.CONSTANT R20, desc[UR4][R4.64+0x4] ;  /* 0x0000040404141981 */ /* 0x000ee2000c1e9900 */
[----:B------:R-:W-:-:S06]  /*0ad0*/  @!P0 IMAD.WIDE.U32 R2, R19, 0x4, R2 ;  /* 0x0000000413028825 */ /* 0x000fcc00078e0002 */
[----:B------:R-:W4:Y:S01]  /*0ae0*/  @!P0 LDG.E.CONSTANT R2, desc[UR4][R2.64] ;  /* 0x0000000402028981 */ /* 0x000f22000c1e9900 */
[C---:B--2---:R-:W-:Y:S02]  /*0af0*/  FSETP.NE.AND P5, PT, |R22|.reuse, +INF , P1 ;  /* 0x7f8000001600780b */ /* 0x044fe40000fa5200 */
[----:B------:R-:W-:Y:S02]  /*0b00*/  @P1 FSETP.GT.AND P3, PT, R22, R0, PT ;  /* 0x000000001600120b */ /* 0x000fe40003f64000 */
[----:B---3--:R-:W-:Y:S02]  /*0b10*/  FSETP.NE.AND P2, PT, |R20|, +INF , P1 ;  /* 0x7f8000001400780b */ /* 0x008fe40000f45200 */
[----:B------:R-:W-:-:S07]  /*0b20*/  @P1 FSETP.GEU.AND P4, PT, R22, R21, PT ;  /* 0x000000151600120b */ /* 0x000fce0003f8e000 */
[C---:B------:R-:W-:Y:S02]  /*0b30*/  @P5 FSEL R0, R22.reuse, R0, P3 ;  /* 0x0000000016005208 */ /* 0x040fe40001800000 */
[----:B------:R-:W-:Y:S02]  /*0b40*/  @P5 FSEL R21, R22, R21, !P4 ;  /* 0x0000001516155208 */ /* 0x000fe40006000000 */
[----:B----4-:R-:W-:Y:S02]  /*0b50*/  FSETP.NE.AND P3, PT, |R2|, +INF , !P0 ;  /* 0x7f8000000200780b */ /* 0x010fe40004765200 */
[CC--:B------:R-:W-:Y:S02]  /*0b60*/  @P1 FSETP.GT.AND P4, PT, R20.reuse, R0.reuse, PT ;  /* 0x000000001400120b */ /* 0x0c0fe40003f84000 */
[C---:B------:R-:W-:Y:S02]  /*0b70*/  @P1 FSETP.GEU.AND P5, PT, R20.reuse, R21, PT ;  /* 0x000000151400120b */ /* 0x040fe40003fae000 */
[----:B------:R-:W-:-:S02]  /*0b80*/  @P2 FSEL R0, R20, R0, P4 ;  /* 0x0000000014002208 */ /* 0x000fc40002000000 */
[----:B------:R-:W-:Y:S02]  /*0b90*/  @P2 FSEL R21, R20, R21, !P5 ;  /* 0x0000001514152208 */ /* 0x000fe40006800000 */
[CC--:B------:R-:W-:Y:S02]  /*0ba0*/  @!P0 FSETP.GT.AND P1, PT, R2.reuse, R0.reuse, PT ;  /* 0x000000000200820b */ /* 0x0c0fe40003f24000 */
[CC--:B------:R-:W-:Y:S02]  /*0bb0*/  @!P0 FSETP.GEU.AND P2, PT, R2.reuse, R21.reuse, PT ;  /* 0x000000150200820b */ /* 0x0c0fe40003f4e000 */
[C---:B------:R-:W-:Y:S02]  /*0bc0*/  @P3 FSEL R0, R2.reuse, R0, P1 ;  /* 0x0000000002003208 */ /* 0x040fe40000800000 */
[----:B------:R-:W-:-:S09]  /*0bd0*/  @P3 FSEL R21, R2, R21, !P2 ;  /* 0x0000001502153208 */ /* 0x000fd20005000000 */
.L_x_24:
[----:B------:R-:W-:Y:S01]  /*0be0*/  FSETP.NEU.AND P0, PT, R0, R21, PT ;  /* 0x000000150000720b */ /* 0x000fe20003f0d000 */
[----:B------:R-:W-:-:S12]  /*0bf0*/  IMAD.MOV.U32 R2, RZ, RZ, RZ ;  /* 0x000000ffff027224 */ /* 0x000fd800078e00ff */
[----:B------:R-:W-:Y:S05]  /*0c00*/  @!P0 BRA `(.L_x_28) ;  /* 0x0000000000448947 */ /* 0x000fea0003800000 */
[----:B------:R-:W-:Y:S01]  /*0c10*/  FADD R2, R0, -R21 ;  /* 0x8000001500027221 */ /* 0x000fe20000000000 */
[----:B------:R-:W-:-:S03]  /*0c20*/  FADD R4, R7, R7 ;  /* 0x0000000707047221 */ /* 0x000fc60000000000 */
[----:B------:R-:W0:Y:S01]  /*0c30*/  MUFU.RCP R5, R2 ;  /* 0x0000000200057308 */ /* 0x000e220000001000 */
[----:B------:R-:W-:Y:S01]  /*0c40*/  FADD R3, R4, -R21 ;  /* 0x8000001504037221 */ /* 0x000fe20000000000 */
[----:B------:R-:W-:-:S03]  /*0c50*/  FSETP.NEU.AND P2, PT, R2, RZ, PT ;  /* 0x000000ff0200720b */ /* 0x000fc60003f4d000 */
        /* <DEDUP_REMOVED lines=10> */
[----:B------:R-:W-:Y:S05]  /*0d00*/  CALL.REL.NOINC `($__internal_1_$__cuda_sm3x_div_rn_noftz_f32_slowpath) ;  /* 0x0000000000507944 */ /* 0x000fea0003c00000 */
.L_x_29:
[----:B------:R-:W-:-:S07]  /*0d10*/  FSEL R2, R0, RZ, P2 ;  /* 0x000000ff00027208 */ /* 0x000fce0001000000 */
.L_x_28:
[----:B------:R-:W-:Y:S01]  /*0d20*/  FSETP.NE.AND P0, PT, |R12|, +INF , PT ;  /* 0x7f8000000c00780b */ /* 0x000fe20003f05200 */
[----:B------:R-:W-:Y:S01]  /*0d30*/  FFMA R2, R14, R2, R17 ;  /* 0x000000020e027223 */ /* 0x000fe20000000011 */
[----:B------:R-:W-:-:S03]  /*0d40*/  FADD R0, -R12, R7 ;  /* 0x000000070c007221 */ /* 0x000fc60000000100 */
[----:B------:R-:W-:-:S08]  /*0d50*/  FMUL R3, R2, R2 ;  /* 0x0000000202037220 */ /* 0x000fd00000400000 */
[----:B------:R-:W-:-:S04]  /*0d60*/  @P0 FFMA R7, R3, R0, R12 ;  /* 0x0000000003070223 */ /* 0x000fc8000000000c */
[--C-:B------:R-:W-:Y:S02]  /*0d70*/  IMAD.MOV.U32 R12, RZ, RZ, R7.reuse ;  /* 0x000000ffff0c7224 */ /* 0x100fe400078e0007 */
[----:B------:R-:W-:-:S07]  /*0d80*/  IMAD.MOV.U32 R19, RZ, RZ, R7 ;  /* 0x000000ffff137224 */ /* 0x000fce00078e0007 */
.L_x_23:
[----:B------:R-:W0:Y:S01]  /*0d90*/  LDC.64 R2, c[0x0][0x3b0] ;  /* 0x0000ec00ff027b82 */ /* 0x000e220000000a00 */
[----:B------:R-:W1:Y:S01]  /*0da0*/  LDCU UR6, c[0x0][0x3a8] ;  /* 0x00007500ff0677ac */ /* 0x000e620008000800 */
[----:B------:R-:W-:Y:S02]  /*0db0*/  VIADD R8, R8, 0x1 ;  /* 0x0000000108087836 */ /* 0x000fe40000000000 */
[----:B------:R-:W-:Y:S02]  /*0dc0*/  VIADD R9, R9, 0x1 ;  /* 0x0000000109097836 */ /* 0x000fe40000000000 */
[----:B------:R-:W-:Y:S02]  /*0dd0*/  VIADD R10, R10, 0x1 ;  /* 0x000000010a0a7836 */ /* 0x000fe40000000000 */
[----:B-1----:R-:W-:Y:S01]  /*0de0*/  IMAD R5, R18, UR6, R15 ;  /* 0x0000000612057c24 */ /* 0x002fe2000f8e020f */
[----:B------:R-:W-:Y:S01]  /*0df0*/  ISETP.NE.AND P0, PT, R6, UR6, PT ;  /* 0x0000000606007c0c */ /* 0x000fe2000bf05270 */
[----:B------:R-:W-:-:S02]  /*0e00*/  IMAD.MOV.U32 R15, RZ, RZ, R6 ;  /* 0x000000ffff0f7224 */ /* 0x000fc400078e0006 */
[----:B0-----:R-:W-:-:S05]  /*0e10*/  IMAD.WIDE R2, R5, 0x4, R2 ;  /* 0x0000000405027825 */ /* 0x001fca00078e0202 */
[----:B------:R0:W-:Y:S05]  /*0e20*/  STG.E desc[UR4][R2.64], R19 ;  /* 0x0000001302007986 */ /* 0x0001ea000c101904 */
[----:B------:R-:W-:Y:S05]  /*0e30*/  @P0 BRA `(.L_x_30) ;  /* 0xfffffff4002c0947 */ /* 0x000fea000383ffff */
[----:B------:R-:W-:Y:S05]  /*0e40*/  EXIT ;  /* 0x000000000000794d */ /* 0x000fea0003800000 */
        .weak           $__internal_1_$__cuda_sm3x_div_rn_noftz_f32_slowpath
        .type           $__internal_1_$__cuda_sm3x_div_rn_noftz_f32_slowpath,@function
        .size           $__internal_1_$__cuda_sm3x_div_rn_noftz_f32_slowpath,(.L_x_41 - $__internal_1_$__cuda_sm3x_div_rn_noftz_f32_slowpath)
$__internal_1_$__cuda_sm3x_div_rn_noftz_f32_slowpath:
        /* <DEDUP_REMOVED lines=34> */
.L_x_31:
[----:B------:R-:W-:Y:S01]  /*1070*/  LEA R21, R5, 0xc0800000, 0x17 ;  /* 0xc080000005157811 */ /* 0x000fe200078eb8ff */
[----:B------:R-:W-:-:S04]  /*1080*/  VIADD R20, R20, 0xffffff81 ;  /* 0xffffff8114147836 */ /* 0x000fc80000000000 */
[----:B------:R-:W-:Y:S02]  /*1090*/  IMAD.IADD R22, R2, 0x1, -R21 ;  /* 0x0000000102167824 */ /* 0x000fe400078e0a15 */
[C---:B------:R-:W-:Y:S01]  /*10a0*/  IMAD R0, R20.reuse, -0x800000, R3 ;  /* 0xff80000014007824 */ /* 0x040fe200078e0203 */
[----:B------:R-:W-:Y:S01]  /*10b0*/  IADD3 R20, PT, PT, R20, 0x7f, -R5 ;  /* 0x0000007f14147810 */ /* 0x000fe20007ffe805 */
[----:B------:R-:W0:Y:S01]  /*10c0*/  MUFU.RCP R2, R22 ;  /* 0x0000001600027308 */ /* 0x000e220000001000 */
[----:B------:R-:W-:-:S03]  /*10d0*/  FADD.FTZ R21, -R22, -RZ ;  /* 0x800000ff16157221 */ /* 0x000fc60000010100 */
        /* <DEDUP_REMOVED lines=21> */
[-CC-:B------:R-:W-:Y:S01]  /*1230*/  FFMA.RZ R5, R3, R21.reuse, R2.reuse ;  /* 0x0000001503057223 */ /* 0x180fe2000000c002 */
[C---:B------:R-:W-:Y:S01]  /*1240*/  VIADD R20, R22.reuse, 0x20 ;  /* 0x0000002016147836 */ /* 0x040fe20000000000 */
[C---:B------:R-:W-:Y:S02]  /*1250*/  ISETP.NE.AND P3, PT, R22.reuse, RZ, PT ;  /* 0x000000ff1600720c */ /* 0x040fe40003f65270 */
[----:B------:R-:W-:Y:S02]  /*1260*/  ISETP.NE.AND P1, PT, R22, RZ, PT ;  /* 0x000000ff1600720c */ /* 0x000fe40003f25270 */
[----:B------:R-:W-:Y:S01]  /*1270*/  LOP3.LUT R19, R5, 0x7fffff, RZ, 0xc0, !PT ;  /* 0x007fffff05137812 */ /* 0x000fe200078ec0ff */
[CCC-:B------:R-:W-:Y:S01]  /*1280*/  FFMA.RP R5, R3.reuse, R21.reuse, R2.reuse ;  /* 0x0000001503057223 */ /* 0x1c0fe20000008002 */
[----:B------:R-:W-:Y:S01]  /*1290*/  FFMA.RM R2, R3, R21, R2 ;  /* 0x0000001503027223 */ /* 0x000fe20000004002 */
[----:B------:R-:W-:Y:S01]  /*12a0*/  IMAD.MOV R3, RZ, RZ, -R22 ;  /* 0x000000ffff037224 */ /* 0x000fe200078e0a16 */
[----:B------:R-:W-:-:S03]  /*12b0*/  LOP3.LUT R19, R19, 0x800000, RZ, 0xfc, !PT ;  /* 0x0080000013137812 */ /* 0x000fc600078efcff */
        /* <DEDUP_REMOVED lines=13> */
.L_x_37:
[----:B------:R-:W-:-:S04]  /*1390*/  LOP3.LUT R0, R0, 0x80000000, RZ, 0xc0, !PT ;  /* 0x8000000000007812 */ /* 0x000fc800078ec0ff */
[----:B------:R-:W-:Y:S01]  /*13a0*/  LOP3.LUT R0, R0, 0x7f800000, RZ, 0xfc, !PT ;  /* 0x7f80000000007812 */ /* 0x000fe200078efcff */
[----:B------:R-:W-:Y:S06]  /*13b0*/  BRA `(.L_x_38) ;  /* 0x0000000000287947 */ /* 0x000fec0003800000 */
.L_x_36:
[----:B------:R-:W-:Y:S01]  /*13c0*/  IMAD R0, R20, 0x800000, R0 ;  /* 0x0080000014007824 */ /* 0x000fe200078e0200 */
[----:B------:R-:W-:Y:S06]  /*13d0*/  BRA `(.L_x_38) ;  /* 0x0000000000207947 */ /* 0x000fec0003800000 */
.L_x_35:
[----:B------:R-:W-:-:S04]  /*13e0*/  LOP3.LUT R0, R2, 0x80000000, R3, 0x48, !PT ;  /* 0x8000000002007812 */ /* 0x000fc800078e4803 */
[----:B------:R-:W-:Y:S01]  /*13f0*/  LOP3.LUT R0, R0, 0x7f800000, RZ, 0xfc, !PT ;  /* 0x7f80000000007812 */ /* 0x000fe200078efcff */
[----:B------:R-:W-:Y:S06]  /*1400*/  BRA `(.L_x_38) ;  /* 0x0000000000147947 */ /* 0x000fec0003800000 */
.L_x_34:
[----:B------:R-:W-:Y:S01]  /*1410*/  LOP3.LUT R0, R2, 0x80000000, R3, 0x48, !PT ;  /* 0x8000000002007812 */ /* 0x000fe200078e4803 */
[----:B------:R-:W-:Y:S06]  /*1420*/  BRA `(.L_x_38) ;  /* 0x00000000000c7947 */ /* 0x000fec0003800000 */
.L_x_33:
[----:B------:R-:W0:Y:S01]  /*1430*/  MUFU.RSQ R0, -QNAN ;  /* 0xffc0000000007908 */ /* 0x000e220000001400 */
[----:B------:R-:W-:Y:S05]  /*1440*/  BRA `(.L_x_38) ;  /* 0x0000000000047947 */ /* 0x000fea0003800000 */
.L_x_32:
[----:B------:R-:W-:-:S07]  /*1450*/  FADD.FTZ R0, R3, R0 ;  /* 0x0000000003007221 */ /* 0x000fce0000010000 */
.L_x_38:
[----:B------:R-:W-:-:S04]  /*1460*/  IMAD.MOV.U32 R5, RZ, RZ, 0x0 ;  /* 0x00000000ff057424 */ /* 0x000fc800078e00ff */
[----:B0-----:R-:W-:Y:S05]  /*1470*/  RET.REL.NODEC R4 `(sama_batch_f32) ;  /* 0xffffffe804e07950 */ /* 0x001fea0003c3ffff */
.L_x_39:
        /* <DEDUP_REMOVED lines=16> */
.L_x_41:


//--------------------- .nv.shared.reserved.0     --------------------------
	.section	.nv.shared.reserved.0,"aw",@nobits
	.weak		__nv_reservedSMEM_offset_0_alias
	.size		__nv_reservedSMEM_offset_0_alias, 0, 64
	.other		__nv_reservedSMEM_offset_0_alias,@"STO_CUDA_RESERVED_SHARED STV_DEFAULT"
__nv_reservedSMEM_offset_0_alias:
	.zero		0
	.zero		64


//--------------------- .nv.constant0.sama_many_series_one_param_f32 --------------------------
	.section	.nv.constant0.sama_many_series_one_param_f32,"a",@progbits
	.sectionflags	@""
	.align	4
.nv.constant0.sama_many_series_one_param_f32:
	.zero		944


//--------------------- .nv.constant0.sama_batch_f32 --------------------------
	.section	.nv.constant0.sama_batch_f32,"a",@progbits
	.sectionflags	@""
	.align	4
.nv.constant0.sama_batch_f32:
	.zero		952


//--------------------- SYMBOLS --------------------------

	.type		.nv.reservedSmem.offset0,@object
	.size		.nv.reservedSmem.offset0,0x4
